//
// Generated by NVIDIA NVVM Compiler
//
// Compiler Build ID: CL-36424714
// Cuda compilation tools, release 13.0, V13.0.88
// Based on NVVM 20.0.0
//

.version 9.0
.target sm_100
.address_size 64

	// .globl	_Z9vectorAddIfEvPKT_S2_PS0_ii

.visible .entry _Z9vectorAddIfEvPKT_S2_PS0_ii(
	.param .u64 .ptr .align 1 _Z9vectorAddIfEvPKT_S2_PS0_ii_param_0,
	.param .u64 .ptr .align 1 _Z9vectorAddIfEvPKT_S2_PS0_ii_param_1,
	.param .u64 .ptr .align 1 _Z9vectorAddIfEvPKT_S2_PS0_ii_param_2,
	.param .u32 _Z9vectorAddIfEvPKT_S2_PS0_ii_param_3,
	.param .u32 _Z9vectorAddIfEvPKT_S2_PS0_ii_param_4
)
{
	.reg .pred 	%p<12>;
	.reg .b32 	%r<19>;
	.reg .b32 	%f<88>;
	.reg .b64 	%rd<11>;

	ld.param.u64 	%rd4, [_Z9vectorAddIfEvPKT_S2_PS0_ii_param_0];
	ld.param.u64 	%rd5, [_Z9vectorAddIfEvPKT_S2_PS0_ii_param_1];
	ld.param.u64 	%rd6, [_Z9vectorAddIfEvPKT_S2_PS0_ii_param_2];
	ld.param.u32 	%r12, [_Z9vectorAddIfEvPKT_S2_PS0_ii_param_3];
	ld.param.u32 	%r11, [_Z9vectorAddIfEvPKT_S2_PS0_ii_param_4];
	mov.u32 	%r13, %ntid.x;
	mov.u32 	%r14, %ctaid.x;
	mov.u32 	%r15, %tid.x;
	mad.lo.s32 	%r1, %r13, %r14, %r15;
	setp.ge.s32 	%p1, %r1, %r12;
	setp.lt.s32 	%p2, %r11, 1;
	or.pred  	%p3, %p1, %p2;
	@%p3 bra 	$L__BB0_13;
	cvta.to.global.u64 	%rd7, %rd4;
	cvta.to.global.u64 	%rd8, %rd5;
	cvta.to.global.u64 	%rd9, %rd6;
	mul.wide.s32 	%rd10, %r1, 4;
	add.s64 	%rd1, %rd7, %rd10;
	add.s64 	%rd2, %rd8, %rd10;
	add.s64 	%rd3, %rd9, %rd10;
	and.b32  	%r2, %r11, 15;
	setp.lt.u32 	%p4, %r11, 16;
	@%p4 bra 	$L__BB0_4;
	and.b32  	%r16, %r11, 2147483632;
	neg.s32 	%r17, %r16;
$L__BB0_3:
	.pragma "nounroll";
	ld.global.f32 	%f1, [%rd1];
	ld.global.f32 	%f2, [%rd2];
	add.f32 	%f3, %f1, %f2;
	st.global.f32 	[%rd3], %f3;
	ld.global.f32 	%f4, [%rd1];
	ld.global.f32 	%f5, [%rd2];
	add.f32 	%f6, %f4, %f5;
	st.global.f32 	[%rd3], %f6;
	ld.global.f32 	%f7, [%rd1];
	ld.global.f32 	%f8, [%rd2];
	add.f32 	%f9, %f7, %f8;
	st.global.f32 	[%rd3], %f9;
	ld.global.f32 	%f10, [%rd1];
	ld.global.f32 	%f11, [%rd2];
	add.f32 	%f12, %f10, %f11;
	st.global.f32 	[%rd3], %f12;
	ld.global.f32 	%f13, [%rd1];
	ld.global.f32 	%f14, [%rd2];
	add.f32 	%f15, %f13, %f14;
	st.global.f32 	[%rd3], %f15;
	ld.global.f32 	%f16, [%rd1];
	ld.global.f32 	%f17, [%rd2];
	add.f32 	%f18, %f16, %f17;
	st.global.f32 	[%rd3], %f18;
	ld.global.f32 	%f19, [%rd1];
	ld.global.f32 	%f20, [%rd2];
	add.f32 	%f21, %f19, %f20;
	st.global.f32 	[%rd3], %f21;
	ld.global.f32 	%f22, [%rd1];
	ld.global.f32 	%f23, [%rd2];
	add.f32 	%f24, %f22, %f23;
	st.global.f32 	[%rd3], %f24;
	ld.global.f32 	%f25, [%rd1];
	ld.global.f32 	%f26, [%rd2];
	add.f32 	%f27, %f25, %f26;
	st.global.f32 	[%rd3], %f27;
	ld.global.f32 	%f28, [%rd1];
	ld.global.f32 	%f29, [%rd2];
	add.f32 	%f30, %f28, %f29;
	st.global.f32 	[%rd3], %f30;
	ld.global.f32 	%f31, [%rd1];
	ld.global.f32 	%f32, [%rd2];
	add.f32 	%f33, %f31, %f32;
	st.global.f32 	[%rd3], %f33;
	ld.global.f32 	%f34, [%rd1];
	ld.global.f32 	%f35, [%rd2];
	add.f32 	%f36, %f34, %f35;
	st.global.f32 	[%rd3], %f36;
	ld.global.f32 	%f37, [%rd1];
	ld.global.f32 	%f38, [%rd2];
	add.f32 	%f39, %f37, %f38;
	st.global.f32 	[%rd3], %f39;
	ld.global.f32 	%f40, [%rd1];
	ld.global.f32 	%f41, [%rd2];
	add.f32 	%f42, %f40, %f41;
	st.global.f32 	[%rd3], %f42;
	ld.global.f32 	%f43, [%rd1];
	ld.global.f32 	%f44, [%rd2];
	add.f32 	%f45, %f43, %f44;
	st.global.f32 	[%rd3], %f45;
	ld.global.f32 	%f46, [%rd1];
	ld.global.f32 	%f47, [%rd2];
	add.f32 	%f48, %f46, %f47;
	st.global.f32 	[%rd3], %f48;
	add.s32 	%r17, %r17, 16;
	setp.ne.s32 	%p5, %r17, 0;
	@%p5 bra 	$L__BB0_3;
$L__BB0_4:
	setp.eq.s32 	%p6, %r2, 0;
	@%p6 bra 	$L__BB0_13;
	and.b32  	%r6, %r11, 7;
	setp.lt.u32 	%p7, %r2, 8;
	@%p7 bra 	$L__BB0_7;
	ld.global.f32 	%f49, [%rd1];
	ld.global.f32 	%f50, [%rd2];
	add.f32 	%f51, %f49, %f50;
	st.global.f32 	[%rd3], %f51;
	ld.global.f32 	%f52, [%rd1];
	ld.global.f32 	%f53, [%rd2];
	add.f32 	%f54, %f52, %f53;
	st.global.f32 	[%rd3], %f54;
	ld.global.f32 	%f55, [%rd1];
	ld.global.f32 	%f56, [%rd2];
	add.f32 	%f57, %f55, %f56;
	st.global.f32 	[%rd3], %f57;
	ld.global.f32 	%f58, [%rd1];
	ld.global.f32 	%f59, [%rd2];
	add.f32 	%f60, %f58, %f59;
	st.global.f32 	[%rd3], %f60;
	ld.global.f32 	%f61, [%rd1];
	ld.global.f32 	%f62, [%rd2];
	add.f32 	%f63, %f61, %f62;
	st.global.f32 	[%rd3], %f63;
	ld.global.f32 	%f64, [%rd1];
	ld.global.f32 	%f65, [%rd2];
	add.f32 	%f66, %f64, %f65;
	st.global.f32 	[%rd3], %f66;
	ld.global.f32 	%f67, [%rd1];
	ld.global.f32 	%f68, [%rd2];
	add.f32 	%f69, %f67, %f68;
	st.global.f32 	[%rd3], %f69;
	ld.global.f32 	%f70, [%rd1];
	ld.global.f32 	%f71, [%rd2];
	add.f32 	%f72, %f70, %f71;
	st.global.f32 	[%rd3], %f72;
$L__BB0_7:
	setp.eq.s32 	%p8, %r6, 0;
	@%p8 bra 	$L__BB0_13;
	and.b32  	%r7, %r11, 3;
	setp.lt.u32 	%p9, %r6, 4;
	@%p9 bra 	$L__BB0_10;
	ld.global.f32 	%f73, [%rd1];
	ld.global.f32 	%f74, [%rd2];
	add.f32 	%f75, %f73, %f74;
	st.global.f32 	[%rd3], %f75;
	ld.global.f32 	%f76, [%rd1];
	ld.global.f32 	%f77, [%rd2];
	add.f32 	%f78, %f76, %f77;
	st.global.f32 	[%rd3], %f78;
	ld.global.f32 	%f79, [%rd1];
	ld.global.f32 	%f80, [%rd2];
	add.f32 	%f81, %f79, %f80;
	st.global.f32 	[%rd3], %f81;
	ld.global.f32 	%f82, [%rd1];
	ld.global.f32 	%f83, [%rd2];
	add.f32 	%f84, %f82, %f83;
	st.global.f32 	[%rd3], %f84;
$L__BB0_10:
	setp.eq.s32 	%p10, %r7, 0;
	@%p10 bra 	$L__BB0_13;
	neg.s32 	%r18, %r7;
$L__BB0_12:
	.pragma "nounroll";
	ld.global.f32 	%f85, [%rd1];
	ld.global.f32 	%f86, [%rd2];
	add.f32 	%f87, %f85, %f86;
	st.global.f32 	[%rd3], %f87;
	add.s32 	%r18, %r18, 1;
	setp.ne.s32 	%p11, %r18, 0;
	@%p11 bra 	$L__BB0_12;
$L__BB0_13:
	ret;

}
	// .globl	_Z9vectorAddIiEvPKT_S2_PS0_ii
.visible .entry _Z9vectorAddIiEvPKT_S2_PS0_ii(
	.param .u64 .ptr .align 1 _Z9vectorAddIiEvPKT_S2_PS0_ii_param_0,
	.param .u64 .ptr .align 1 _Z9vectorAddIiEvPKT_S2_PS0_ii_param_1,
	.param .u64 .ptr .align 1 _Z9vectorAddIiEvPKT_S2_PS0_ii_param_2,
	.param .u32 _Z9vectorAddIiEvPKT_S2_PS0_ii_param_3,
	.param .u32 _Z9vectorAddIiEvPKT_S2_PS0_ii_param_4
)
{
	.reg .pred 	%p<12>;
	.reg .b32 	%r<106>;
	.reg .b64 	%rd<11>;

	ld.param.u64 	%rd4, [_Z9vectorAddIiEvPKT_S2_PS0_ii_param_0];
	ld.param.u64 	%rd5, [_Z9vectorAddIiEvPKT_S2_PS0_ii_param_1];
	ld.param.u64 	%rd6, [_Z9vectorAddIiEvPKT_S2_PS0_ii_param_2];
	ld.param.u32 	%r12, [_Z9vectorAddIiEvPKT_S2_PS0_ii_param_3];
	ld.param.u32 	%r11, [_Z9vectorAddIiEvPKT_S2_PS0_ii_param_4];
	mov.u32 	%r13, %ntid.x;
	mov.u32 	%r14, %ctaid.x;
	mov.u32 	%r15, %tid.x;
	mad.lo.s32 	%r1, %r13, %r14, %r15;
	setp.ge.s32 	%p1, %r1, %r12;
	setp.lt.s32 	%p2, %r11, 1;
	or.pred  	%p3, %p1, %p2;
	@%p3 bra 	$L__BB1_13;
	cvta.to.global.u64 	%rd7, %rd4;
	cvta.to.global.u64 	%rd8, %rd5;
	cvta.to.global.u64 	%rd9, %rd6;
	mul.wide.s32 	%rd10, %r1, 4;
	add.s64 	%rd1, %rd7, %rd10;
	add.s64 	%rd2, %rd8, %rd10;
	add.s64 	%rd3, %rd9, %rd10;
	and.b32  	%r2, %r11, 15;
	setp.lt.u32 	%p4, %r11, 16;
	@%p4 bra 	$L__BB1_4;
	and.b32  	%r16, %r11, 2147483632;
	neg.s32 	%r104, %r16;
$L__BB1_3:
	.pragma "nounroll";
	ld.global.u32 	%r17, [%rd1];
	ld.global.u32 	%r18, [%rd2];
	add.s32 	%r19, %r18, %r17;
	st.global.u32 	[%rd3], %r19;
	ld.global.u32 	%r20, [%rd1];
	ld.global.u32 	%r21, [%rd2];
	add.s32 	%r22, %r21, %r20;
	st.global.u32 	[%rd3], %r22;
	ld.global.u32 	%r23, [%rd1];
	ld.global.u32 	%r24, [%rd2];
	add.s32 	%r25, %r24, %r23;
	st.global.u32 	[%rd3], %r25;
	ld.global.u32 	%r26, [%rd1];
	ld.global.u32 	%r27, [%rd2];
	add.s32 	%r28, %r27, %r26;
	st.global.u32 	[%rd3], %r28;
	ld.global.u32 	%r29, [%rd1];
	ld.global.u32 	%r30, [%rd2];
	add.s32 	%r31, %r30, %r29;
	st.global.u32 	[%rd3], %r31;
	ld.global.u32 	%r32, [%rd1];
	ld.global.u32 	%r33, [%rd2];
	add.s32 	%r34, %r33, %r32;
	st.global.u32 	[%rd3], %r34;
	ld.global.u32 	%r35, [%rd1];
	ld.global.u32 	%r36, [%rd2];
	add.s32 	%r37, %r36, %r35;
	st.global.u32 	[%rd3], %r37;
	ld.global.u32 	%r38, [%rd1];
	ld.global.u32 	%r39, [%rd2];
	add.s32 	%r40, %r39, %r38;
	st.global.u32 	[%rd3], %r40;
	ld.global.u32 	%r41, [%rd1];
	ld.global.u32 	%r42, [%rd2];
	add.s32 	%r43, %r42, %r41;
	st.global.u32 	[%rd3], %r43;
	ld.global.u32 	%r44, [%rd1];
	ld.global.u32 	%r45, [%rd2];
	add.s32 	%r46, %r45, %r44;
	st.global.u32 	[%rd3], %r46;
	ld.global.u32 	%r47, [%rd1];
	ld.global.u32 	%r48, [%rd2];
	add.s32 	%r49, %r48, %r47;
	st.global.u32 	[%rd3], %r49;
	ld.global.u32 	%r50, [%rd1];
	ld.global.u32 	%r51, [%rd2];
	add.s32 	%r52, %r51, %r50;
	st.global.u32 	[%rd3], %r52;
	ld.global.u32 	%r53, [%rd1];
	ld.global.u32 	%r54, [%rd2];
	add.s32 	%r55, %r54, %r53;
	st.global.u32 	[%rd3], %r55;
	ld.global.u32 	%r56, [%rd1];
	ld.global.u32 	%r57, [%rd2];
	add.s32 	%r58, %r57, %r56;
	st.global.u32 	[%rd3], %r58;
	ld.global.u32 	%r59, [%rd1];
	ld.global.u32 	%r60, [%rd2];
	add.s32 	%r61, %r60, %r59;
	st.global.u32 	[%rd3], %r61;
	ld.global.u32 	%r62, [%rd1];
	ld.global.u32 	%r63, [%rd2];
	add.s32 	%r64, %r63, %r62;
	st.global.u32 	[%rd3], %r64;
	add.s32 	%r104, %r104, 16;
	setp.ne.s32 	%p5, %r104, 0;
	@%p5 bra 	$L__BB1_3;
$L__BB1_4:
	setp.eq.s32 	%p6, %r2, 0;
	@%p6 bra 	$L__BB1_13;
	and.b32  	%r6, %r11, 7;
	setp.lt.u32 	%p7, %r2, 8;
	@%p7 bra 	$L__BB1_7;
	ld.global.u32 	%r65, [%rd1];
	ld.global.u32 	%r66, [%rd2];
	add.s32 	%r67, %r66, %r65;
	st.global.u32 	[%rd3], %r67;
	ld.global.u32 	%r68, [%rd1];
	ld.global.u32 	%r69, [%rd2];
	add.s32 	%r70, %r69, %r68;
	st.global.u32 	[%rd3], %r70;
	ld.global.u32 	%r71, [%rd1];
	ld.global.u32 	%r72, [%rd2];
	add.s32 	%r73, %r72, %r71;
	st.global.u32 	[%rd3], %r73;
	ld.global.u32 	%r74, [%rd1];
	ld.global.u32 	%r75, [%rd2];
	add.s32 	%r76, %r75, %r74;
	st.global.u32 	[%rd3], %r76;
	ld.global.u32 	%r77, [%rd1];
	ld.global.u32 	%r78, [%rd2];
	add.s32 	%r79, %r78, %r77;
	st.global.u32 	[%rd3], %r79;
	ld.global.u32 	%r80, [%rd1];
	ld.global.u32 	%r81, [%rd2];
	add.s32 	%r82, %r81, %r80;
	st.global.u32 	[%rd3], %r82;
	ld.global.u32 	%r83, [%rd1];
	ld.global.u32 	%r84, [%rd2];
	add.s32 	%r85, %r84, %r83;
	st.global.u32 	[%rd3], %r85;
	ld.global.u32 	%r86, [%rd1];
	ld.global.u32 	%r87, [%rd2];
	add.s32 	%r88, %r87, %r86;
	st.global.u32 	[%rd3], %r88;
$L__BB1_7:
	setp.eq.s32 	%p8, %r6, 0;
	@%p8 bra 	$L__BB1_13;
	and.b32  	%r7, %r11, 3;
	setp.lt.u32 	%p9, %r6, 4;
	@%p9 bra 	$L__BB1_10;
	ld.global.u32 	%r89, [%rd1];
	ld.global.u32 	%r90, [%rd2];
	add.s32 	%r91, %r90, %r89;
	st.global.u32 	[%rd3], %r91;
	ld.global.u32 	%r92, [%rd1];
	ld.global.u32 	%r93, [%rd2];
	add.s32 	%r94, %r93, %r92;
	st.global.u32 	[%rd3], %r94;
	ld.global.u32 	%r95, [%rd1];
	ld.global.u32 	%r96, [%rd2];
	add.s32 	%r97, %r96, %r95;
	st.global.u32 	[%rd3], %r97;
	ld.global.u32 	%r98, [%rd1];
	ld.global.u32 	%r99, [%rd2];
	add.s32 	%r100, %r99, %r98;
	st.global.u32 	[%rd3], %r100;
$L__BB1_10:
	setp.eq.s32 	%p10, %r7, 0;
	@%p10 bra 	$L__BB1_13;
	neg.s32 	%r105, %r7;
$L__BB1_12:
	.pragma "nounroll";
	ld.global.u32 	%r101, [%rd1];
	ld.global.u32 	%r102, [%rd2];
	add.s32 	%r103, %r102, %r101;
	st.global.u32 	[%rd3], %r103;
	add.s32 	%r105, %r105, 1;
	setp.ne.s32 	%p11, %r105, 0;
	@%p11 bra 	$L__BB1_12;
$L__BB1_13:
	ret;

}
	// .globl	_Z9vectorAddIdEvPKT_S2_PS0_ii
.visible .entry _Z9vectorAddIdEvPKT_S2_PS0_ii(
	.param .u64 .ptr .align 1 _Z9vectorAddIdEvPKT_S2_PS0_ii_param_0,
	.param .u64 .ptr .align 1 _Z9vectorAddIdEvPKT_S2_PS0_ii_param_1,
	.param .u64 .ptr .align 1 _Z9vectorAddIdEvPKT_S2_PS0_ii_param_2,
	.param .u32 _Z9vectorAddIdEvPKT_S2_PS0_ii_param_3,
	.param .u32 _Z9vectorAddIdEvPKT_S2_PS0_ii_param_4
)
{
	.reg .pred 	%p<12>;
	.reg .b32 	%r<19>;
	.reg .b64 	%rd<11>;
	.reg .b64 	%fd<88>;

	ld.param.u64 	%rd4, [_Z9vectorAddIdEvPKT_S2_PS0_ii_param_0];
	ld.param.u64 	%rd5, [_Z9vectorAddIdEvPKT_S2_PS0_ii_param_1];
	ld.param.u64 	%rd6, [_Z9vectorAddIdEvPKT_S2_PS0_ii_param_2];
	ld.param.u32 	%r12, [_Z9vectorAddIdEvPKT_S2_PS0_ii_param_3];
	ld.param.u32 	%r11, [_Z9vectorAddIdEvPKT_S2_PS0_ii_param_4];
	mov.u32 	%r13, %ntid.x;
	mov.u32 	%r14, %ctaid.x;
	mov.u32 	%r15, %tid.x;
	mad.lo.s32 	%r1, %r13, %r14, %r15;
	setp.ge.s32 	%p1, %r1, %r12;
	setp.lt.s32 	%p2, %r11, 1;
	or.pred  	%p3, %p1, %p2;
	@%p3 bra 	$L__BB2_13;
	cvta.to.global.u64 	%rd7, %rd4;
	cvta.to.global.u64 	%rd8, %rd5;
	cvta.to.global.u64 	%rd9, %rd6;
	mul.wide.s32 	%rd10, %r1, 8;
	add.s64 	%rd1, %rd7, %rd10;
	add.s64 	%rd2, %rd8, %rd10;
	add.s64 	%rd3, %rd9, %rd10;
	and.b32  	%r2, %r11, 15;
	setp.lt.u32 	%p4, %r11, 16;
	@%p4 bra 	$L__BB2_4;
	and.b32  	%r16, %r11, 2147483632;
	neg.s32 	%r17, %r16;
$L__BB2_3:
	.pragma "nounroll";
	ld.global.f64 	%fd1, [%rd1];
	ld.global.f64 	%fd2, [%rd2];
	add.f64 	%fd3, %fd1, %fd2;
	st.global.f64 	[%rd3], %fd3;
	ld.global.f64 	%fd4, [%rd1];
	ld.global.f64 	%fd5, [%rd2];
	add.f64 	%fd6, %fd4, %fd5;
	st.global.f64 	[%rd3], %fd6;
	ld.global.f64 	%fd7, [%rd1];
	ld.global.f64 	%fd8, [%rd2];
	add.f64 	%fd9, %fd7, %fd8;
	st.global.f64 	[%rd3], %fd9;
	ld.global.f64 	%fd10, [%rd1];
	ld.global.f64 	%fd11, [%rd2];
	add.f64 	%fd12, %fd10, %fd11;
	st.global.f64 	[%rd3], %fd12;
	ld.global.f64 	%fd13, [%rd1];
	ld.global.f64 	%fd14, [%rd2];
	add.f64 	%fd15, %fd13, %fd14;
	st.global.f64 	[%rd3], %fd15;
	ld.global.f64 	%fd16, [%rd1];
	ld.global.f64 	%fd17, [%rd2];
	add.f64 	%fd18, %fd16, %fd17;
	st.global.f64 	[%rd3], %fd18;
	ld.global.f64 	%fd19, [%rd1];
	ld.global.f64 	%fd20, [%rd2];
	add.f64 	%fd21, %fd19, %fd20;
	st.global.f64 	[%rd3], %fd21;
	ld.global.f64 	%fd22, [%rd1];
	ld.global.f64 	%fd23, [%rd2];
	add.f64 	%fd24, %fd22, %fd23;
	st.global.f64 	[%rd3], %fd24;
	ld.global.f64 	%fd25, [%rd1];
	ld.global.f64 	%fd26, [%rd2];
	add.f64 	%fd27, %fd25, %fd26;
	st.global.f64 	[%rd3], %fd27;
	ld.global.f64 	%fd28, [%rd1];
	ld.global.f64 	%fd29, [%rd2];
	add.f64 	%fd30, %fd28, %fd29;
	st.global.f64 	[%rd3], %fd30;
	ld.global.f64 	%fd31, [%rd1];
	ld.global.f64 	%fd32, [%rd2];
	add.f64 	%fd33, %fd31, %fd32;
	st.global.f64 	[%rd3], %fd33;
	ld.global.f64 	%fd34, [%rd1];
	ld.global.f64 	%fd35, [%rd2];
	add.f64 	%fd36, %fd34, %fd35;
	st.global.f64 	[%rd3], %fd36;
	ld.global.f64 	%fd37, [%rd1];
	ld.global.f64 	%fd38, [%rd2];
	add.f64 	%fd39, %fd37, %fd38;
	st.global.f64 	[%rd3], %fd39;
	ld.global.f64 	%fd40, [%rd1];
	ld.global.f64 	%fd41, [%rd2];
	add.f64 	%fd42, %fd40, %fd41;
	st.global.f64 	[%rd3], %fd42;
	ld.global.f64 	%fd43, [%rd1];
	ld.global.f64 	%fd44, [%rd2];
	add.f64 	%fd45, %fd43, %fd44;
	st.global.f64 	[%rd3], %fd45;
	ld.global.f64 	%fd46, [%rd1];
	ld.global.f64 	%fd47, [%rd2];
	add.f64 	%fd48, %fd46, %fd47;
	st.global.f64 	[%rd3], %fd48;
	add.s32 	%r17, %r17, 16;
	setp.ne.s32 	%p5, %r17, 0;
	@%p5 bra 	$L__BB2_3;
$L__BB2_4:
	setp.eq.s32 	%p6, %r2, 0;
	@%p6 bra 	$L__BB2_13;
	and.b32  	%r6, %r11, 7;
	setp.lt.u32 	%p7, %r2, 8;
	@%p7 bra 	$L__BB2_7;
	ld.global.f64 	%fd49, [%rd1];
	ld.global.f64 	%fd50, [%rd2];
	add.f64 	%fd51, %fd49, %fd50;
	st.global.f64 	[%rd3], %fd51;
	ld.global.f64 	%fd52, [%rd1];
	ld.global.f64 	%fd53, [%rd2];
	add.f64 	%fd54, %fd52, %fd53;
	st.global.f64 	[%rd3], %fd54;
	ld.global.f64 	%fd55, [%rd1];
	ld.global.f64 	%fd56, [%rd2];
	add.f64 	%fd57, %fd55, %fd56;
	st.global.f64 	[%rd3], %fd57;
	ld.global.f64 	%fd58, [%rd1];
	ld.global.f64 	%fd59, [%rd2];
	add.f64 	%fd60, %fd58, %fd59;
	st.global.f64 	[%rd3], %fd60;
	ld.global.f64 	%fd61, [%rd1];
	ld.global.f64 	%fd62, [%rd2];
	add.f64 	%fd63, %fd61, %fd62;
	st.global.f64 	[%rd3], %fd63;
	ld.global.f64 	%fd64, [%rd1];
	ld.global.f64 	%fd65, [%rd2];
	add.f64 	%fd66, %fd64, %fd65;
	st.global.f64 	[%rd3], %fd66;
	ld.global.f64 	%fd67, [%rd1];
	ld.global.f64 	%fd68, [%rd2];
	add.f64 	%fd69, %fd67, %fd68;
	st.global.f64 	[%rd3], %fd69;
	ld.global.f64 	%fd70, [%rd1];
	ld.global.f64 	%fd71, [%rd2];
	add.f64 	%fd72, %fd70, %fd71;
	st.global.f64 	[%rd3], %fd72;
$L__BB2_7:
	setp.eq.s32 	%p8, %r6, 0;
	@%p8 bra 	$L__BB2_13;
	and.b32  	%r7, %r11, 3;
	setp.lt.u32 	%p9, %r6, 4;
	@%p9 bra 	$L__BB2_10;
	ld.global.f64 	%fd73, [%rd1];
	ld.global.f64 	%fd74, [%rd2];
	add.f64 	%fd75, %fd73, %fd74;
	st.global.f64 	[%rd3], %fd75;
	ld.global.f64 	%fd76, [%rd1];
	ld.global.f64 	%fd77, [%rd2];
	add.f64 	%fd78, %fd76, %fd77;
	st.global.f64 	[%rd3], %fd78;
	ld.global.f64 	%fd79, [%rd1];
	ld.global.f64 	%fd80, [%rd2];
	add.f64 	%fd81, %fd79, %fd80;
	st.global.f64 	[%rd3], %fd81;
	ld.global.f64 	%fd82, [%rd1];
	ld.global.f64 	%fd83, [%rd2];
	add.f64 	%fd84, %fd82, %fd83;
	st.global.f64 	[%rd3], %fd84;
$L__BB2_10:
	setp.eq.s32 	%p10, %r7, 0;
	@%p10 bra 	$L__BB2_13;
	neg.s32 	%r18, %r7;
$L__BB2_12:
	.pragma "nounroll";
	ld.global.f64 	%fd85, [%rd1];
	ld.global.f64 	%fd86, [%rd2];
	add.f64 	%fd87, %fd85, %fd86;
	st.global.f64 	[%rd3], %fd87;
	add.s32 	%r18, %r18, 1;
	setp.ne.s32 	%p11, %r18, 0;
	@%p11 bra 	$L__BB2_12;
$L__BB2_13:
	ret;

}


// ===== COMPILED SASS (sm_100) =====

	.target	sm_100

	.elftype	@"ET_EXEC"


//--------------------- .note.nv.tkinfo           --------------------------
	.section	.note.nv.tkinfo,"",@"SHT_NOTE"
	.sectionflags	@"SHF_NOTE_NV_TKINFO"
	.tkinfo
        /*0018*/ 	.word	0x00000002
        /*0030*/ 	.string	""
        /*0030*/ 	.string	"ptxas"
        /*0030*/ 	.string	"Cuda compilation tools, release 13.0, V13.0.88"
        /*0030*/ 	.string	"Build cuda_13.0.r13.0/compiler.36424714_0"
        /*0030*/ 	.string	"-arch sm_100 -m 64 "



//--------------------- .note.nv.cuinfo           --------------------------
	.section	.note.nv.cuinfo,"",@"SHT_NOTE"
	.sectionflags	@"SHF_NOTE_NV_CUINFO"
        /*0018*/ 	.short	0x0002
        /*001a*/ 	.short	0x0064
        /*001c*/ 	.short	0x0082
	.zero		2


//--------------------- .nv.info                  --------------------------
	.section	.nv.info,"",@"SHT_CUDA_INFO"
	.align	4


	//----- nvinfo : EIATTR_REGCOUNT
	.align		4
        /*0000*/ 	.byte	0x04, 0x2f
        /*0002*/ 	.short	(.L_1 - .L_0)
	.align		4
.L_0:
        /*0004*/ 	.word	index@(_Z9vectorAddIfEvPKT_S2_PS0_ii)
        /*0008*/ 	.word	0x00000014


	//----- nvinfo : EIATTR_FRAME_SIZE
	.align		4
.L_1:
        /*000c*/ 	.byte	0x04, 0x11
        /*000e*/ 	.short	(.L_3 - .L_2)
	.align		4
.L_2:
        /*0010*/ 	.word	index@(_Z9vectorAddIfEvPKT_S2_PS0_ii)
        /*0014*/ 	.word	0x00000000


	//----- nvinfo : EIATTR_REGCOUNT
	.align		4
.L_3:
        /*0018*/ 	.byte	0x04, 0x2f
        /*001a*/ 	.short	(.L_5 - .L_4)
	.align		4
.L_4:
        /*001c*/ 	.word	index@(_Z9vectorAddIiEvPKT_S2_PS0_ii)
        /*0020*/ 	.word	0x00000014


	//----- nvinfo : EIATTR_FRAME_SIZE
	.align		4
.L_5:
        /*0024*/ 	.byte	0x04, 0x11
        /*0026*/ 	.short	(.L_7 - .L_6)
	.align		4
.L_6:
        /*0028*/ 	.word	index@(_Z9vectorAddIiEvPKT_S2_PS0_ii)
        /*002c*/ 	.word	0x00000000


	//----- nvinfo : EIATTR_REGCOUNT
	.align		4
.L_7:
        /*0030*/ 	.byte	0x04, 0x2f
        /*0032*/ 	.short	(.L_9 - .L_8)
	.align		4
.L_8:
        /*0034*/ 	.word	index@(_Z9vectorAddIdEvPKT_S2_PS0_ii)
        /*0038*/ 	.word	0x00000016


	//----- nvinfo : EIATTR_FRAME_SIZE
	.align		4
.L_9:
        /*003c*/ 	.byte	0x04, 0x11
        /*003e*/ 	.short	(.L_11 - .L_10)
	.align		4
.L_10:
        /*0040*/ 	.word	index@(_Z9vectorAddIdEvPKT_S2_PS0_ii)
        /*0044*/ 	.word	0x00000000


	//----- nvinfo : EIATTR_MIN_STACK_SIZE
	.align		4
.L_11:
        /*0048*/ 	.byte	0x04, 0x12
        /*004a*/ 	.short	(.L_13 - .L_12)
	.align		4
.L_12:
        /*004c*/ 	.word	index@(_Z9vectorAddIdEvPKT_S2_PS0_ii)
        /*0050*/ 	.word	0x00000000


	//----- nvinfo : EIATTR_MIN_STACK_SIZE
	.align		4
.L_13:
        /*0054*/ 	.byte	0x04, 0x12
        /*0056*/ 	.short	(.L_15 - .L_14)
	.align		4
.L_14:
        /*0058*/ 	.word	index@(_Z9vectorAddIiEvPKT_S2_PS0_ii)
        /*005c*/ 	.word	0x00000000


	//----- nvinfo : EIATTR_MIN_STACK_SIZE
	.align		4
.L_15:
        /*0060*/ 	.byte	0x04, 0x12
        /*0062*/ 	.short	(.L_17 - .L_16)
	.align		4
.L_16:
        /*0064*/ 	.word	index@(_Z9vectorAddIfEvPKT_S2_PS0_ii)
        /*0068*/ 	.word	0x00000000
.L_17:


//--------------------- .nv.compat                --------------------------
	.section	.nv.compat,"",@"SHT_CUDA_COMPAT_INFO"
	.align	4
        /*0000*/ 	.byte	0x02, 0x09, 0x00, 0x00, 0x02, 0x02, 0x01, 0x00, 0x02, 0x05, 0x05, 0x00, 0x03, 0x07, 0x01, 0x01
        /*0010*/ 	.byte	0x02, 0x03, 0x00, 0x00, 0x02, 0x06, 0x01, 0x00, 0x04, 0x0b, 0x08, 0x00, 0x01, 0x00, 0x00, 0x00
        /*0020*/ 	.byte	0x00, 0x00, 0x00, 0x00


//--------------------- .nv.info._Z9vectorAddIdEvPKT_S2_PS0_ii --------------------------
	.section	.nv.info._Z9vectorAddIdEvPKT_S2_PS0_ii,"",@"SHT_CUDA_INFO"
	.sectionflags	@""
	.align	4


	//----- nvinfo : EIATTR_CUDA_API_VERSION
	.align		4
        /*0000*/ 	.byte	0x04, 0x37
        /*0002*/ 	.short	(.L_19 - .L_18)
.L_18:
        /*0004*/ 	.word	0x00000082


	//----- nvinfo : EIATTR_KPARAM_INFO
	.align		4
.L_19:
        /*0008*/ 	.byte	0x04, 0x17
        /*000a*/ 	.short	(.L_21 - .L_20)
.L_20:
        /*000c*/ 	.word	0x00000000
        /*0010*/ 	.short	0x0004
        /*0012*/ 	.short	0x001c
        /*0014*/ 	.byte	0x00, 0xf0, 0x11, 0x00


	//----- nvinfo : EIATTR_KPARAM_INFO
	.align		4
.L_21:
        /*0018*/ 	.byte	0x04, 0x17
        /*001a*/ 	.short	(.L_23 - .L_22)
.L_22:
        /*001c*/ 	.word	0x00000000
        /*0020*/ 	.short	0x0003
        /*0022*/ 	.short	0x0018
        /*0024*/ 	.byte	0x00, 0xf0, 0x11, 0x00


	//----- nvinfo : EIATTR_KPARAM_INFO
	.align		4
.L_23:
        /*0028*/ 	.byte	0x04, 0x17
        /*002a*/ 	.short	(.L_25 - .L_24)
.L_24:
        /*002c*/ 	.word	0x00000000
        /*0030*/ 	.short	0x0002
        /*0032*/ 	.short	0x0010
        /*0034*/ 	.byte	0x00, 0xf5, 0x21, 0x00


	//----- nvinfo : EIATTR_KPARAM_INFO
	.align		4
.L_25:
        /*0038*/ 	.byte	0x04, 0x17
        /*003a*/ 	.short	(.L_27 - .L_26)
.L_26:
        /*003c*/ 	.word	0x00000000
        /*0040*/ 	.short	0x0001
        /*0042*/ 	.short	0x0008
        /*0044*/ 	.byte	0x00, 0xf5, 0x21, 0x00


	//----- nvinfo : EIATTR_KPARAM_INFO
	.align		4
.L_27:
        /*0048*/ 	.byte	0x04, 0x17
        /*004a*/ 	.short	(.L_29 - .L_28)
.L_28:
        /*004c*/ 	.word	0x00000000
        /*0050*/ 	.short	0x0000
        /*0052*/ 	.short	0x0000
        /*0054*/ 	.byte	0x00, 0xf5, 0x21, 0x00


	//----- nvinfo : EIATTR_SPARSE_MMA_MASK
	.align		4
.L_29:
        /*0058*/ 	.byte	0x03, 0x50
        /*005a*/ 	.short	0x0000


	//----- nvinfo : EIATTR_MAXREG_COUNT
	.align		4
        /*005c*/ 	.byte	0x03, 0x1b
        /*005e*/ 	.short	0x00ff


	//----- nvinfo : EIATTR_MERCURY_ISA_VERSION
	.align		4
        /*0060*/ 	.byte	0x03, 0x5f
        /*0062*/ 	.short	0x0101


	//----- nvinfo : EIATTR_VRC_CTA_INIT_COUNT
	.align		4
        /*0064*/ 	.byte	0x02, 0x4a
	.zero		1
	.zero		1


	//----- nvinfo : EIATTR_EXIT_INSTR_OFFSETS
	.align		4
        /*0068*/ 	.byte	0x04, 0x1c
        /*006a*/ 	.short	(.L_31 - .L_30)


	//   ....[0]....
.L_30:
        /*006c*/ 	.word	0x00000080


	//   ....[1]....
        /*0070*/ 	.word	0x00000590


	//   ....[2]....
        /*0074*/ 	.word	0x000007e0


	//   ....[3]....
        /*0078*/ 	.word	0x00000930


	//   ....[4]....
        /*007c*/ 	.word	0x000009c0


	//----- nvinfo : EIATTR_CBANK_PARAM_SIZE
	.align		4
.L_31:
        /*0080*/ 	.byte	0x03, 0x19
        /*0082*/ 	.short	0x0020


	//----- nvinfo : EIATTR_PARAM_CBANK
	.align		4
        /*0084*/ 	.byte	0x04, 0x0a
        /*0086*/ 	.short	(.L_33 - .L_32)
	.align		4
.L_32:
        /*0088*/ 	.word	index@(.nv.constant0._Z9vectorAddIdEvPKT_S2_PS0_ii)
        /*008c*/ 	.short	0x0380
        /*008e*/ 	.short	0x0020


	//----- nvinfo : EIATTR_SW_WAR
	.align		4
.L_33:
        /*0090*/ 	.byte	0x04, 0x36
        /*0092*/ 	.short	(.L_35 - .L_34)
.L_34:
        /*0094*/ 	.word	0x00000008
.L_35:


//--------------------- .nv.info._Z9vectorAddIiEvPKT_S2_PS0_ii --------------------------
	.section	.nv.info._Z9vectorAddIiEvPKT_S2_PS0_ii,"",@"SHT_CUDA_INFO"
	.sectionflags	@""
	.align	4


	//----- nvinfo : EIATTR_CUDA_API_VERSION
	.align		4
        /*0000*/ 	.byte	0x04, 0x37
        /*0002*/ 	.short	(.L_37 - .L_36)
.L_36:
        /*0004*/ 	.word	0x00000082


	//----- nvinfo : EIATTR_KPARAM_INFO
	.align		4
.L_37:
        /*0008*/ 	.byte	0x04, 0x17
        /*000a*/ 	.short	(.L_39 - .L_38)
.L_38:
        /*000c*/ 	.word	0x00000000
        /*0010*/ 	.short	0x0004
        /*0012*/ 	.short	0x001c
        /*0014*/ 	.byte	0x00, 0xf0, 0x11, 0x00


	//----- nvinfo : EIATTR_KPARAM_INFO
	.align		4
.L_39:
        /*0018*/ 	.byte	0x04, 0x17
        /*001a*/ 	.short	(.L_41 - .L_40)
.L_40:
        /*001c*/ 	.word	0x00000000
        /*0020*/ 	.short	0x0003
        /*0022*/ 	.short	0x0018
        /*0024*/ 	.byte	0x00, 0xf0, 0x11, 0x00


	//----- nvinfo : EIATTR_KPARAM_INFO
	.align		4
.L_41:
        /*0028*/ 	.byte	0x04, 0x17
        /*002a*/ 	.short	(.L_43 - .L_42)
.L_42:
        /*002c*/ 	.word	0x00000000
        /*0030*/ 	.short	0x0002
        /*0032*/ 	.short	0x0010
        /*0034*/ 	.byte	0x00, 0xf5, 0x21, 0x00


	//----- nvinfo : EIATTR_KPARAM_INFO
	.align		4
.L_43:
        /*0038*/ 	.byte	0x04, 0x17
        /*003a*/ 	.short	(.L_45 - .L_44)
.L_44:
        /*003c*/ 	.word	0x00000000
        /*0040*/ 	.short	0x0001
        /*0042*/ 	.short	0x0008
        /*0044*/ 	.byte	0x00, 0xf5, 0x21, 0x00


	//----- nvinfo : EIATTR_KPARAM_INFO
	.align		4
.L_45:
        /*0048*/ 	.byte	0x04, 0x17
        /*004a*/ 	.short	(.L_47 - .L_46)
.L_46:
        /*004c*/ 	.word	0x00000000
        /*0050*/ 	.short	0x0000
        /*0052*/ 	.short	0x0000
        /*0054*/ 	.byte	0x00, 0xf5, 0x21, 0x00


	//----- nvinfo : EIATTR_SPARSE_MMA_MASK
	.align		4
.L_47:
        /*0058*/ 	.byte	0x03, 0x50
        /*005a*/ 	.short	0x0000


	//----- nvinfo : EIATTR_MAXREG_COUNT
	.align		4
        /*005c*/ 	.byte	0x03, 0x1b
        /*005e*/ 	.short	0x00ff


	//----- nvinfo : EIATTR_MERCURY_ISA_VERSION
	.align		4
        /*0060*/ 	.byte	0x03, 0x5f
        /*0062*/ 	.short	0x0101


	//----- nvinfo : EIATTR_VRC_CTA_INIT_COUNT
	.align		4
        /*0064*/ 	.byte	0x02, 0x4a
	.zero		1
	.zero		1


	//----- nvinfo : EIATTR_EXIT_INSTR_OFFSETS
	.align		4
        /*0068*/ 	.byte	0x04, 0x1c
        /*006a*/ 	.short	(.L_49 - .L_48)


	//   ....[0]....
.L_48:
        /*006c*/ 	.word	0x00000080


	//   ....[1]....
        /*0070*/ 	.word	0x00000590


	//   ....[2]....
        /*0074*/ 	.word	0x000007e0


	//   ....[3]....
        /*0078*/ 	.word	0x00000930


	//   ....[4]....
        /*007c*/ 	.word	0x000009c0


	//----- nvinfo : EIATTR_CBANK_PARAM_SIZE
	.align		4
.L_49:
        /*0080*/ 	.byte	0x03, 0x19
        /*0082*/ 	.short	0x0020


	//----- nvinfo : EIATTR_PARAM_CBANK
	.align		4
        /*0084*/ 	.byte	0x04, 0x0a
        /*0086*/ 	.short	(.L_51 - .L_50)
	.align		4
.L_50:
        /*0088*/ 	.word	index@(.nv.constant0._Z9vectorAddIiEvPKT_S2_PS0_ii)
        /*008c*/ 	.short	0x0380
        /*008e*/ 	.short	0x0020


	//----- nvinfo : EIATTR_SW_WAR
	.align		4
.L_51:
        /*0090*/ 	.byte	0x04, 0x36
        /*0092*/ 	.short	(.L_53 - .L_52)
.L_52:
        /*0094*/ 	.word	0x00000008
.L_53:


//--------------------- .nv.info._Z9vectorAddIfEvPKT_S2_PS0_ii --------------------------
	.section	.nv.info._Z9vectorAddIfEvPKT_S2_PS0_ii,"",@"SHT_CUDA_INFO"
	.sectionflags	@""
	.align	4


	//----- nvinfo : EIATTR_CUDA_API_VERSION
	.align		4
        /*0000*/ 	.byte	0x04, 0x37
        /*0002*/ 	.short	(.L_55 - .L_54)
.L_54:
        /*0004*/ 	.word	0x00000082


	//----- nvinfo : EIATTR_KPARAM_INFO
	.align		4
.L_55:
        /*0008*/ 	.byte	0x04, 0x17
        /*000a*/ 	.short	(.L_57 - .L_56)
.L_56:
        /*000c*/ 	.word	0x00000000
        /*0010*/ 	.short	0x0004
        /*0012*/ 	.short	0x001c
        /*0014*/ 	.byte	0x00, 0xf0, 0x11, 0x00


	//----- nvinfo : EIATTR_KPARAM_INFO
	.align		4
.L_57:
        /*0018*/ 	.byte	0x04, 0x17
        /*001a*/ 	.short	(.L_59 - .L_58)
.L_58:
        /*001c*/ 	.word	0x00000000
        /*0020*/ 	.short	0x0003
        /*0022*/ 	.short	0x0018
        /*0024*/ 	.byte	0x00, 0xf0, 0x11, 0x00


	//----- nvinfo : EIATTR_KPARAM_INFO
	.align		4
.L_59:
        /*0028*/ 	.byte	0x04, 0x17
        /*002a*/ 	.short	(.L_61 - .L_60)
.L_60:
        /*002c*/ 	.word	0x00000000
        /*0030*/ 	.short	0x0002
        /*0032*/ 	.short	0x0010
        /*0034*/ 	.byte	0x00, 0xf5, 0x21, 0x00


	//----- nvinfo : EIATTR_KPARAM_INFO
	.align		4
.L_61:
        /*0038*/ 	.byte	0x04, 0x17
        /*003a*/ 	.short	(.L_63 - .L_62)
.L_62:
        /*003c*/ 	.word	0x00000000
        /*0040*/ 	.short	0x0001
        /*0042*/ 	.short	0x0008
        /*0044*/ 	.byte	0x00, 0xf5, 0x21, 0x00


	//----- nvinfo : EIATTR_KPARAM_INFO
	.align		4
.L_63:
        /*0048*/ 	.byte	0x04, 0x17
        /*004a*/ 	.short	(.L_65 - .L_64)
.L_64:
        /*004c*/ 	.word	0x00000000
        /*0050*/ 	.short	0x0000
        /*0052*/ 	.short	0x0000
        /*0054*/ 	.byte	0x00, 0xf5, 0x21, 0x00


	//----- nvinfo : EIATTR_SPARSE_MMA_MASK
	.align		4
.L_65:
        /*0058*/ 	.byte	0x03, 0x50
        /*005a*/ 	.short	0x0000


	//----- nvinfo : EIATTR_MAXREG_COUNT
	.align		4
        /*005c*/ 	.byte	0x03, 0x1b
        /*005e*/ 	.short	0x00ff


	//----- nvinfo : EIATTR_MERCURY_ISA_VERSION
	.align		4
        /*0060*/ 	.byte	0x03, 0x5f
        /*0062*/ 	.short	0x0101


	//----- nvinfo : EIATTR_VRC_CTA_INIT_COUNT
	.align		4
        /*0064*/ 	.byte	0x02, 0x4a
	.zero		1
	.zero		1


	//----- nvinfo : EIATTR_EXIT_INSTR_OFFSETS
	.align		4
        /*0068*/ 	.byte	0x04, 0x1c
        /*006a*/ 	.short	(.L_67 - .L_66)


	//   ....[0]....
.L_66:
        /*006c*/ 	.word	0x00000080


	//   ....[1]....
        /*0070*/ 	.word	0x00000590


	//   ....[2]....
        /*0074*/ 	.word	0x000007e0


	//   ....[3]....
        /*0078*/ 	.word	0x00000930


	//   ....[4]....
        /*007c*/ 	.word	0x000009c0


	//----- nvinfo : EIATTR_CBANK_PARAM_SIZE
	.align		4
.L_67:
        /*0080*/ 	.byte	0x03, 0x19
        /*0082*/ 	.short	0x0020


	//----- nvinfo : EIATTR_PARAM_CBANK
	.align		4
        /*0084*/ 	.byte	0x04, 0x0a
        /*0086*/ 	.short	(.L_69 - .L_68)
	.align		4
.L_68:
        /*0088*/ 	.word	index@(.nv.constant0._Z9vectorAddIfEvPKT_S2_PS0_ii)
        /*008c*/ 	.short	0x0380
        /*008e*/ 	.short	0x0020


	//----- nvinfo : EIATTR_SW_WAR
	.align		4
.L_69:
        /*0090*/ 	.byte	0x04, 0x36
        /*0092*/ 	.short	(.L_71 - .L_70)
.L_70:
        /*0094*/ 	.word	0x00000008
.L_71:


//--------------------- .nv.callgraph             --------------------------
	.section	.nv.callgraph,"",@"SHT_CUDA_CALLGRAPH"
	.align	4
	.sectionentsize	8
	.align		4
        /*0000*/ 	.word	0x00000000
	.align		4
        /*0004*/ 	.word	0xffffffff
	.align		4
        /*0008*/ 	.word	0x00000000
	.align		4
        /*000c*/ 	.word	0xfffffffe
	.align		4
        /*0010*/ 	.word	0x00000000
	.align		4
        /*0014*/ 	.word	0xfffffffd
	.align		4
        /*0018*/ 	.word	0x00000000
	.align		4
        /*001c*/ 	.word	0xfffffffc


//--------------------- .text._Z9vectorAddIdEvPKT_S2_PS0_ii --------------------------
	.section	.text._Z9vectorAddIdEvPKT_S2_PS0_ii,"ax",@progbits
	.align	128
        .global         _Z9vectorAddIdEvPKT_S2_PS0_ii
        .type           _Z9vectorAddIdEvPKT_S2_PS0_ii,@function
        .size           _Z9vectorAddIdEvPKT_S2_PS0_ii,(.L_x_18 - _Z9vectorAddIdEvPKT_S2_PS0_ii)
        .other          _Z9vectorAddIdEvPKT_S2_PS0_ii,@"STO_CUDA_ENTRY STV_DEFAULT"
_Z9vectorAddIdEvPKT_S2_PS0_ii:
.text._Z9vectorAddIdEvPKT_S2_PS0_ii:
[----:B------:R-:W-:Y:S01]  /*0000*/  LDC R1, c[0x0][0x37c] ;  /* 0x0000df00ff017b82 */ /* 0x000fe20000000800 */
[----:B------:R-:W0:Y:S07]  /*0010*/  S2R R11, SR_CTAID.X ;  /* 0x00000000000b7919 */ /* 0x000e2e0000002500 */
[----:B------:R-:W1:Y:S01]  /*0020*/  LDC.64 R8, c[0x0][0x398] ;  /* 0x0000e600ff087b82 */ /* 0x000e620000000a00 */
[----:B------:R-:W0:Y:S01]  /*0030*/  LDCU UR4, c[0x0][0x360] ;  /* 0x00006c00ff0477ac */ /* 0x000e220008000800 */
[----:B------:R-:W0:Y:S01]  /*0040*/  S2R R0, SR_TID.X ;  /* 0x0000000000007919 */ /* 0x000e220000002100 */
[----:B-1----:R-:W-:Y:S01]  /*0050*/  ISETP.GE.AND P0, PT, R9, 0x1, PT ;  /* 0x000000010900780c */ /* 0x002fe20003f06270 */
[----:B0-----:R-:W-:-:S05]  /*0060*/  IMAD R11, R11, UR4, R0 ;  /* 0x000000040b0b7c24 */ /* 0x001fca000f8e0200 */
[----:B------:R-:W-:-:S13]  /*0070*/  ISETP.GE.OR P0, PT, R11, R8, !P0 ;  /* 0x000000080b00720c */ /* 0x000fda0004706670 */
[----:B------:R-:W-:Y:S05]  /*0080*/  @P0 EXIT ;  /* 0x000000000000094d */ /* 0x000fea0003800000 */
[----:B------:R-:W0:Y:S01]  /*0090*/  LDC.64 R2, c[0x0][0x380] ;  /* 0x0000e000ff027b82 */ /* 0x000e220000000a00 */
[C---:B------:R-:W-:Y:S01]  /*00a0*/  ISETP.GE.U32.AND P1, PT, R9.reuse, 0x10, PT ;  /* 0x000000100900780c */ /* 0x040fe20003f26070 */
[----:B------:R-:W1:Y:S01]  /*00b0*/  LDCU.64 UR4, c[0x0][0x358] ;  /* 0x00006b00ff0477ac */ /* 0x000e620008000a00 */
[----:B------:R-:W-:-:S04]  /*00c0*/  LOP3.LUT R8, R9, 0xf, RZ, 0xc0, !PT ;  /* 0x0000000f09087812 */ /* 0x000fc800078ec0ff */
[----:B------:R-:W-:Y:S01]  /*00d0*/  ISETP.NE.AND P0, PT, R8, RZ, PT ;  /* 0x000000ff0800720c */ /* 0x000fe20003f05270 */
[----:B------:R-:W2:Y:S08]  /*00e0*/  LDC.64 R4, c[0x0][0x388] ;  /* 0x0000e200ff047b82 */ /* 0x000eb00000000a00 */
[----:B------:R-:W3:Y:S01]  /*00f0*/  LDC.64 R6, c[0x0][0x390] ;  /* 0x0000e400ff067b82 */ /* 0x000ee20000000a00 */
[----:B0-----:R-:W-:-:S04]  /*0100*/  IMAD.WIDE R2, R11, 0x8, R2 ;  /* 0x000000080b027825 */ /* 0x001fc800078e0202 */
[----:B--2---:R-:W-:-:S04]  /*0110*/  IMAD.WIDE R4, R11, 0x8, R4 ;  /* 0x000000080b047825 */ /* 0x004fc800078e0204 */
[----:B---3--:R-:W-:Y:S01]  /*0120*/  IMAD.WIDE R6, R11, 0x8, R6 ;  /* 0x000000080b067825 */ /* 0x008fe200078e0206 */
[----:B-1----:R-:W-:Y:S06]  /*0130*/  @!P1 BRA `(.L_x_0) ;  /* 0x0000000400149947 */ /* 0x002fec0003800000 */
[----:B------:R-:W-:-:S05]  /*0140*/  LOP3.LUT R0, R9, 0x7ffffff0, RZ, 0xc0, !PT ;  /* 0x7ffffff009007812 */ /* 0x000fca00078ec0ff */
[----:B------:R-:W-:-:S07]  /*0150*/  IMAD.MOV R0, RZ, RZ, -R0 ;  /* 0x000000ffff007224 */ /* 0x000fce00078e0a00 */
.L_x_1:
[----:B0-----:R-:W2:Y:S04]  /*0160*/  LDG.E.64 R10, desc[UR4][R2.64] ;  /* 0x00000004020a7981 */ /* 0x001ea8000c1e1b00 */
[----:B------:R-:W2:Y:S02]  /*0170*/  LDG.E.64 R12, desc[UR4][R4.64] ;  /* 0x00000004040c7981 */ /* 0x000ea4000c1e1b00 */
[----:B--2---:R-:W-:-:S07]  /*0180*/  DADD R10, R10, R12 ;  /* 0x000000000a0a7229 */ /* 0x004fce000000000c */
[----:B------:R0:W-:Y:S04]  /*0190*/  STG.E.64 desc[UR4][R6.64], R10 ;  /* 0x0000000a06007986 */ /* 0x0001e8000c101b04 */
[----:B------:R-:W2:Y:S04]  /*01a0*/  LDG.E.64 R12, desc[UR4][R2.64] ;  /* 0x00000004020c7981 */ /* 0x000ea8000c1e1b00 */
[----:B------:R-:W2:Y:S02]  /*01b0*/  LDG.E.64 R14, desc[UR4][R4.64] ;  /* 0x00000004040e7981 */ /* 0x000ea4000c1e1b00 */
[----:B--2---:R-:W-:-:S07]  /*01c0*/  DADD R12, R12, R14 ;  /* 0x000000000c0c7229 */ /* 0x004fce000000000e */
[----:B------:R1:W-:Y:S04]  /*01d0*/  STG.E.64 desc[UR4][R6.64], R12 ;  /* 0x0000000c06007986 */ /* 0x0003e8000c101b04 */
[----:B------:R-:W2:Y:S04]  /*01e0*/  LDG.E.64 R14, desc[UR4][R2.64] ;  /* 0x00000004020e7981 */ /* 0x000ea8000c1e1b00 */
[----:B------:R-:W2:Y:S02]  /*01f0*/  LDG.E.64 R16, desc[UR4][R4.64] ;  /* 0x0000000404107981 */ /* 0x000ea4000c1e1b00 */
[----:B--2---:R-:W-:-:S07]  /*0200*/  DADD R14, R14, R16 ;  /* 0x000000000e0e7229 */ /* 0x004fce0000000010 */
[----:B------:R2:W-:Y:S04]  /*0210*/  STG.E.64 desc[UR4][R6.64], R14 ;  /* 0x0000000e06007986 */ /* 0x0005e8000c101b04 */
[----:B------:R-:W3:Y:S04]  /*0220*/  LDG.E.64 R16, desc[UR4][R2.64] ;  /* 0x0000000402107981 */ /* 0x000ee8000c1e1b00 */
[----:B------:R-:W3:Y:S02]  /*0230*/  LDG.E.64 R18, desc[UR4][R4.64] ;  /* 0x0000000404127981 */ /* 0x000ee4000c1e1b00 */
[----:B---3--:R-:W-:-:S07]  /*0240*/  DADD R16, R16, R18 ;  /* 0x0000000010107229 */ /* 0x008fce0000000012 */
[----:B------:R3:W-:Y:S04]  /*0250*/  STG.E.64 desc[UR4][R6.64], R16 ;  /* 0x0000001006007986 */ /* 0x0007e8000c101b04 */
[----:B0-----:R-:W4:Y:S04]  /*0260*/  LDG.E.64 R10, desc[UR4][R2.64] ;  /* 0x00000004020a7981 */ /* 0x001f28000c1e1b00 */
[----:B------:R-:W4:Y:S02]  /*0270*/  LDG.E.64 R18, desc[UR4][R4.64] ;  /* 0x0000000404127981 */ /* 0x000f24000c1e1b00 */
[----:B----4-:R-:W-:-:S07]  /*0280*/  DADD R10, R10, R18 ;  /* 0x000000000a0a7229 */ /* 0x010fce0000000012 */
[----:B------:R0:W-:Y:S04]  /*0290*/  STG.E.64 desc[UR4][R6.64], R10 ;  /* 0x0000000a06007986 */ /* 0x0001e8000c101b04 */
[----:B-1----:R-:W4:Y:S04]  /*02a0*/  LDG.E.64 R12, desc[UR4][R2.64] ;  /* 0x00000004020c7981 */ /* 0x002f28000c1e1b00 */
[----:B------:R-:W4:Y:S02]  /*02b0*/  LDG.E.64 R18, desc[UR4][R4.64] ;  /* 0x0000000404127981 */ /* 0x000f24000c1e1b00 */
[----:B----4-:R-:W-:-:S07]  /*02c0*/  DADD R12, R12, R18 ;  /* 0x000000000c0c7229 */ /* 0x010fce0000000012 */
[----:B------:R1:W-:Y:S04]  /*02d0*/  STG.E.64 desc[UR4][R6.64], R12 ;  /* 0x0000000c06007986 */ /* 0x0003e8000c101b04 */
[----:B--2---:R-:W2:Y:S04]  /*02e0*/  LDG.E.64 R14, desc[UR4][R2.64] ;  /* 0x00000004020e7981 */ /* 0x004ea8000c1e1b00 */
[----:B------:R-:W2:Y:S02]  /*02f0*/  LDG.E.64 R18, desc[UR4][R4.64] ;  /* 0x0000000404127981 */ /* 0x000ea4000c1e1b00 */
[----:B--2---:R-:W-:-:S07]  /*0300*/  DADD R14, R14, R18 ;  /* 0x000000000e0e7229 */ /* 0x004fce0000000012 */
[----:B------:R2:W-:Y:S04]  /*0310*/  STG.E.64 desc[UR4][R6.64], R14 ;  /* 0x0000000e06007986 */ /* 0x0005e8000c101b04 */
[----:B---3--:R-:W3:Y:S04]  /*0320*/  LDG.E.64 R16, desc[UR4][R2.64] ;  /* 0x0000000402107981 */ /* 0x008ee8000c1e1b00 */
        /* <DEDUP_REMOVED lines=28> */
[----:B------:R-:W2:Y:S01]  /*04f0*/  LDG.E.64 R18, desc[UR4][R4.64] ;  /* 0x0000000404127981 */ /* 0x000ea2000c1e1b00 */
[----:B------:R-:W-:Y:S01]  /*0500*/  VIADD R0, R0, 0x10 ;  /* 0x0000001000007836 */ /* 0x000fe20000000000 */
[----:B--2---:R-:W-:-:S07]  /*0510*/  DADD R14, R14, R18 ;  /* 0x000000000e0e7229 */ /* 0x004fce0000000012 */
[----:B------:R0:W-:Y:S04]  /*0520*/  STG.E.64 desc[UR4][R6.64], R14 ;  /* 0x0000000e06007986 */ /* 0x0001e8000c101b04 */
[----:B---3--:R-:W2:Y:S04]  /*0530*/  LDG.E.64 R16, desc[UR4][R2.64] ;  /* 0x0000000402107981 */ /* 0x008ea8000c1e1b00 */
[----:B------:R-:W2:Y:S01]  /*0540*/  LDG.E.64 R18, desc[UR4][R4.64] ;  /* 0x0000000404127981 */ /* 0x000ea2000c1e1b00 */
[----:B------:R-:W-:Y:S01]  /*0550*/  ISETP.NE.AND P1, PT, R0, RZ, PT ;  /* 0x000000ff0000720c */ /* 0x000fe20003f25270 */
[----:B--2---:R-:W-:-:S07]  /*0560*/  DADD R16, R16, R18 ;  /* 0x0000000010107229 */ /* 0x004fce0000000012 */
[----:B------:R0:W-:Y:S05]  /*0570*/  STG.E.64 desc[UR4][R6.64], R16 ;  /* 0x0000001006007986 */ /* 0x0001ea000c101b04 */
[----:B------:R-:W-:Y:S05]  /*0580*/  @P1 BRA `(.L_x_1) ;  /* 0xfffffff800f41947 */ /* 0x000fea000383ffff */
.L_x_0:
[----:B------:R-:W-:Y:S05]  /*0590*/  @!P0 EXIT ;  /* 0x000000000000894d */ /* 0x000fea0003800000 */
[----:B------:R-:W-:Y:S02]  /*05a0*/  ISETP.GE.U32.AND P0, PT, R8, 0x8, PT ;  /* 0x000000080800780c */ /* 0x000fe40003f06070 */
[----:B------:R-:W-:-:S04]  /*05b0*/  LOP3.LUT R0, R9, 0x7, RZ, 0xc0, !PT ;  /* 0x0000000709007812 */ /* 0x000fc800078ec0ff */
[----:B------:R-:W-:-:S07]  /*05c0*/  ISETP.NE.AND P1, PT, R0, RZ, PT ;  /* 0x000000ff0000720c */ /* 0x000fce0003f25270 */
[----:B------:R-:W-:Y:S06]  /*05d0*/  @!P0 BRA `(.L_x_2) ;  /* 0x0000000000808947 */ /* 0x000fec0003800000 */
        /* <DEDUP_REMOVED lines=20> */
[----:B-1----:R-:W5:Y:S04]  /*0720*/  LDG.E.64 R12, desc[UR4][R2.64] ;  /* 0x00000004020c7981 */ /* 0x002f68000c1e1b00 */
[----:B------:R-:W5:Y:S02]  /*0730*/  LDG.E.64 R18, desc[UR4][R4.64] ;  /* 0x0000000404127981 */ /* 0x000f64000c1e1b00 */
[----:B-----5:R-:W-:-:S07]  /*0740*/  DADD R12, R12, R18 ;  /* 0x000000000c0c7229 */ /* 0x020fce0000000012 */
[----:B------:R4:W-:Y:S04]  /*0750*/  STG.E.64 desc[UR4][R6.64], R12 ;  /* 0x0000000c06007986 */ /* 0x0009e8000c101b04 */
[----:B--2---:R-:W2:Y:S04]  /*0760*/  LDG.E.64 R14, desc[UR4][R2.64] ;  /* 0x00000004020e7981 */ /* 0x004ea8000c1e1b00 */
[----:B------:R-:W2:Y:S02]  /*0770*/  LDG.E.64 R18, desc[UR4][R4.64] ;  /* 0x0000000404127981 */ /* 0x000ea4000c1e1b00 */
[----:B--2---:R-:W-:-:S07]  /*0780*/  DADD R14, R14, R18 ;  /* 0x000000000e0e7229 */ /* 0x004fce0000000012 */
[----:B------:R4:W-:Y:S04]  /*0790*/  STG.E.64 desc[UR4][R6.64], R14 ;  /* 0x0000000e06007986 */ /* 0x0009e8000c101b04 */
[----:B---3--:R-:W2:Y:S04]  /*07a0*/  LDG.E.64 R16, desc[UR4][R2.64] ;  /* 0x0000000402107981 */ /* 0x008ea8000c1e1b00 */
[----:B------:R-:W2:Y:S02]  /*07b0*/  LDG.E.64 R18, desc[UR4][R4.64] ;  /* 0x0000000404127981 */ /* 0x000ea4000c1e1b00 */
[----:B--2---:R-:W-:-:S07]  /*07c0*/  DADD R16, R16, R18 ;  /* 0x0000000010107229 */ /* 0x004fce0000000012 */
[----:B------:R4:W-:Y:S04]  /*07d0*/  STG.E.64 desc[UR4][R6.64], R16 ;  /* 0x0000001006007986 */ /* 0x0009e8000c101b04 */
.L_x_2:
[----:B------:R-:W-:Y:S05]  /*07e0*/  @!P1 EXIT ;  /* 0x000000000000994d */ /* 0x000fea0003800000 */
[----:B------:R-:W-:Y:S02]  /*07f0*/  ISETP.GE.U32.AND P0, PT, R0, 0x4, PT ;  /* 0x000000040000780c */ /* 0x000fe40003f06070 */
[----:B------:R-:W-:-:S04]  /*0800*/  LOP3.LUT R9, R9, 0x3, RZ, 0xc0, !PT ;  /* 0x0000000309097812 */ /* 0x000fc800078ec0ff */
[----:B------:R-:W-:-:S07]  /*0810*/  ISETP.NE.AND P1, PT, R9, RZ, PT ;  /* 0x000000ff0900720c */ /* 0x000fce0003f25270 */
[----:B------:R-:W-:Y:S06]  /*0820*/  @!P0 BRA `(.L_x_3) ;  /* 0x0000000000408947 */ /* 0x000fec0003800000 */
[----:B0---4-:R-:W2:Y:S04]  /*0830*/  LDG.E.64 R10, desc[UR4][R2.64] ;  /* 0x00000004020a7981 */ /* 0x011ea8000c1e1b00 */
        /* <DEDUP_REMOVED lines=15> */
.L_x_3:
[----:B------:R-:W-:Y:S05]  /*0930*/  @!P1 EXIT ;  /* 0x000000000000994d */ /* 0x000fea0003800000 */
[----:B------:R-:W-:-:S07]  /*0940*/  IMAD.MOV R0, RZ, RZ, -R9 ;  /* 0x000000ffff007224 */ /* 0x000fce00078e0a09 */
.L_x_4:
[----:B--2---:R-:W2:Y:S04]  /*0950*/  LDG.E.64 R8, desc[UR4][R2.64] ;  /* 0x0000000402087981 */ /* 0x004ea8000c1e1b00 */
[----:B01--4-:R-:W2:Y:S01]  /*0960*/  LDG.E.64 R10, desc[UR4][R4.64] ;  /* 0x00000004040a7981 */ /* 0x013ea2000c1e1b00 */
[----:B------:R-:W-:-:S05]  /*0970*/  VIADD R0, R0, 0x1 ;  /* 0x0000000100007836 */ /* 0x000fca0000000000 */
[----:B------:R-:W-:Y:S01]  /*0980*/  ISETP.NE.AND P0, PT, R0, RZ, PT ;  /* 0x000000ff0000720c */ /* 0x000fe20003f05270 */
[----:B--2---:R-:W-:-:S07]  /*0990*/  DADD R8, R8, R10 ;  /* 0x0000000008087229 */ /* 0x004fce000000000a */
[----:B------:R2:W-:Y:S05]  /*09a0*/  STG.E.64 desc[UR4][R6.64], R8 ;  /* 0x0000000806007986 */ /* 0x0005ea000c101b04 */
[----:B------:R-:W-:Y:S05]  /*09b0*/  @P0 BRA `(.L_x_4) ;  /* 0xfffffffc00e40947 */ /* 0x000fea000383ffff */
[----:B------:R-:W-:Y:S05]  /*09c0*/  EXIT ;  /* 0x000000000000794d */ /* 0x000fea0003800000 */
.L_x_5:
[----:B------:R-:W-:-:S00]  /*09d0*/  BRA `(.L_x_5) ;  /* 0xfffffffc00fc7947 */ /* 0x000fc0000383ffff */
[----:B------:R-:W-:-:S00]  /*09e0*/  NOP ;  /* 0x0000000000007918 */ /* 0x000fc00000000000 */
        /* <DEDUP_REMOVED lines=9> */
.L_x_18:


//--------------------- .text._Z9vectorAddIiEvPKT_S2_PS0_ii --------------------------
	.section	.text._Z9vectorAddIiEvPKT_S2_PS0_ii,"ax",@progbits
	.align	128
        .global         _Z9vectorAddIiEvPKT_S2_PS0_ii
        .type           _Z9vectorAddIiEvPKT_S2_PS0_ii,@function
        .size           _Z9vectorAddIiEvPKT_S2_PS0_ii,(.L_x_19 - _Z9vectorAddIiEvPKT_S2_PS0_ii)
        .other          _Z9vectorAddIiEvPKT_S2_PS0_ii,@"STO_CUDA_ENTRY STV_DEFAULT"
_Z9vectorAddIiEvPKT_S2_PS0_ii:
.text._Z9vectorAddIiEvPKT_S2_PS0_ii:
        /* <DEDUP_REMOVED lines=22> */
.L_x_7:
[----:B------:R-:W2:Y:S04]  /*0160*/  LDG.E R2, desc[UR4][R4.64] ;  /* 0x0000000404027981 */ /* 0x000ea8000c1e1900 */
[----:B0-----:R-:W2:Y:S02]  /*0170*/  LDG.E R11, desc[UR4][R6.64] ;  /* 0x00000004060b7981 */ /* 0x001ea4000c1e1900 */
[----:B--2---:R-:W-:-:S05]  /*0180*/  IMAD.IADD R11, R2, 0x1, R11 ;  /* 0x00000001020b7824 */ /* 0x004fca00078e020b */
[----:B------:R0:W-:Y:S04]  /*0190*/  STG.E desc[UR4][R8.64], R11 ;  /* 0x0000000b08007986 */ /* 0x0001e8000c101904 */
[----:B------:R-:W2:Y:S04]  /*01a0*/  LDG.E R2, desc[UR4][R4.64] ;  /* 0x0000000404027981 */ /* 0x000ea8000c1e1900 */
[----:B------:R-:W2:Y:S02]  /*01b0*/  LDG.E R13, desc[UR4][R6.64] ;  /* 0x00000004060d7981 */ /* 0x000ea4000c1e1900 */
[----:B--2---:R-:W-:-:S05]  /*01c0*/  IADD3 R13, PT, PT, R2, R13, RZ ;  /* 0x0000000d020d7210 */ /* 0x004fca0007ffe0ff */
[----:B------:R1:W-:Y:S04]  /*01d0*/  STG.E desc[UR4][R8.64], R13 ;  /* 0x0000000d08007986 */ /* 0x0003e8000c101904 */
[----:B------:R-:W2:Y:S04]  /*01e0*/  LDG.E R2, desc[UR4][R4.64] ;  /* 0x0000000404027981 */ /* 0x000ea8000c1e1900 */
[----:B------:R-:W2:Y:S02]  /*01f0*/  LDG.E R15, desc[UR4][R6.64] ;  /* 0x00000004060f7981 */ /* 0x000ea4000c1e1900 */
[----:B--2---:R-:W-:-:S05]  /*0200*/  IMAD.IADD R15, R2, 0x1, R15 ;  /* 0x00000001020f7824 */ /* 0x004fca00078e020f */
[----:B------:R2:W-:Y:S04]  /*0210*/  STG.E desc[UR4][R8.64], R15 ;  /* 0x0000000f08007986 */ /* 0x0005e8000c101904 */
[----:B------:R-:W3:Y:S04]  /*0220*/  LDG.E R2, desc[UR4][R4.64] ;  /* 0x0000000404027981 */ /* 0x000ee8000c1e1900 */
[----:B------:R-:W3:Y:S02]  /*0230*/  LDG.E R17, desc[UR4][R6.64] ;  /* 0x0000000406117981 */ /* 0x000ee4000c1e1900 */
[----:B---3--:R-:W-:-:S05]  /*0240*/  IMAD.IADD R17, R2, 0x1, R17 ;  /* 0x0000000102117824 */ /* 0x008fca00078e0211 */
[----:B------:R3:W-:Y:S04]  /*0250*/  STG.E desc[UR4][R8.64], R17 ;  /* 0x0000001108007986 */ /* 0x0007e8000c101904 */
[----:B------:R-:W4:Y:S04]  /*0260*/  LDG.E R2, desc[UR4][R4.64] ;  /* 0x0000000404027981 */ /* 0x000f28000c1e1900 */
[----:B0-----:R-:W4:Y:S02]  /*0270*/  LDG.E R11, desc[UR4][R6.64] ;  /* 0x00000004060b7981 */ /* 0x001f24000c1e1900 */
[----:B----4-:R-:W-:-:S05]  /*0280*/  IADD3 R11, PT, PT, R2, R11, RZ ;  /* 0x0000000b020b7210 */ /* 0x010fca0007ffe0ff */
[----:B------:R0:W-:Y:S04]  /*0290*/  STG.E desc[UR4][R8.64], R11 ;  /* 0x0000000b08007986 */ /* 0x0001e8000c101904 */
[----:B------:R-:W4:Y:S04]  /*02a0*/  LDG.E R2, desc[UR4][R4.64] ;  /* 0x0000000404027981 */ /* 0x000f28000c1e1900 */
[----:B-1----:R-:W4:Y:S02]  /*02b0*/  LDG.E R13, desc[UR4][R6.64] ;  /* 0x00000004060d7981 */ /* 0x002f24000c1e1900 */
[----:B----4-:R-:W-:-:S05]  /*02c0*/  IMAD.IADD R13, R2, 0x1, R13 ;  /* 0x00000001020d7824 */ /* 0x010fca00078e020d */
[----:B------:R1:W-:Y:S04]  /*02d0*/  STG.E desc[UR4][R8.64], R13 ;  /* 0x0000000d08007986 */ /* 0x0003e8000c101904 */
[----:B------:R-:W4:Y:S04]  /*02e0*/  LDG.E R2, desc[UR4][R4.64] ;  /* 0x0000000404027981 */ /* 0x000f28000c1e1900 */
[----:B--2---:R-:W4:Y:S02]  /*02f0*/  LDG.E R15, desc[UR4][R6.64] ;  /* 0x00000004060f7981 */ /* 0x004f24000c1e1900 */
[----:B----4-:R-:W-:-:S05]  /*0300*/  IMAD.IADD R15, R2, 0x1, R15 ;  /* 0x00000001020f7824 */ /* 0x010fca00078e020f */
[----:B------:R2:W-:Y:S04]  /*0310*/  STG.E desc[UR4][R8.64], R15 ;  /* 0x0000000f08007986 */ /* 0x0005e8000c101904 */
[----:B------:R-:W4:Y:S04]  /*0320*/  LDG.E R2, desc[UR4][R4.64] ;  /* 0x0000000404027981 */ /* 0x000f28000c1e1900 */
[----:B---3--:R-:W4:Y:S02]  /*0330*/  LDG.E R17, desc[UR4][R6.64] ;  /* 0x0000000406117981 */ /* 0x008f24000c1e1900 */
[----:B----4-:R-:W-:-:S05]  /*0340*/  IADD3 R17, PT, PT, R2, R17, RZ ;  /* 0x0000001102117210 */ /* 0x010fca0007ffe0ff */
[----:B------:R3:W-:Y:S04]  /*0350*/  STG.E desc[UR4][R8.64], R17 ;  /* 0x0000001108007986 */ /* 0x0007e8000c101904 */
[----:B------:R-:W4:Y:S04]  /*0360*/  LDG.E R2, desc[UR4][R4.64] ;  /* 0x0000000404027981 */ /* 0x000f28000c1e1900 */
[----:B0-----:R-:W4:Y:S02]  /*0370*/  LDG.E R11, desc[UR4][R6.64] ;  /* 0x00000004060b7981 */ /* 0x001f24000c1e1900 */
[----:B----4-:R-:W-:-:S05]  /*0380*/  IMAD.IADD R11, R2, 0x1, R11 ;  /* 0x00000001020b7824 */ /* 0x010fca00078e020b */
[----:B------:R0:W-:Y:S04]  /*0390*/  STG.E desc[UR4][R8.64], R11 ;  /* 0x0000000b08007986 */ /* 0x0001e8000c101904 */
[----:B------:R-:W4:Y:S04]  /*03a0*/  LDG.E R2, desc[UR4][R4.64] ;  /* 0x0000000404027981 */ /* 0x000f28000c1e1900 */
[----:B-1----:R-:W4:Y:S02]  /*03b0*/  LDG.E R13, desc[UR4][R6.64] ;  /* 0x00000004060d7981 */ /* 0x002f24000c1e1900 */
[----:B----4-:R-:W-:-:S05]  /*03c0*/  IMAD.IADD R13, R2, 0x1, R13 ;  /* 0x00000001020d7824 */ /* 0x010fca00078e020d */
[----:B------:R1:W-:Y:S04]  /*03d0*/  STG.E desc[UR4][R8.64], R13 ;  /* 0x0000000d08007986 */ /* 0x0003e8000c101904 */
[----:B------:R-:W4:Y:S04]  /*03e0*/  LDG.E R2, desc[UR4][R4.64] ;  /* 0x0000000404027981 */ /* 0x000f28000c1e1900 */
[----:B--2---:R-:W4:Y:S02]  /*03f0*/  LDG.E R15, desc[UR4][R6.64] ;  /* 0x00000004060f7981 */ /* 0x004f24000c1e1900 */
[----:B----4-:R-:W-:-:S05]  /*0400*/  IADD3 R15, PT, PT, R2, R15, RZ ;  /* 0x0000000f020f7210 */ /* 0x010fca0007ffe0ff */
[----:B------:R2:W-:Y:S04]  /*0410*/  STG.E desc[UR4][R8.64], R15 ;  /* 0x0000000f08007986 */ /* 0x0005e8000c101904 */
[----:B------:R-:W4:Y:S04]  /*0420*/  LDG.E R2, desc[UR4][R4.64] ;  /* 0x0000000404027981 */ /* 0x000f28000c1e1900 */
[----:B---3--:R-:W4:Y:S02]  /*0430*/  LDG.E R17, desc[UR4][R6.64] ;  /* 0x0000000406117981 */ /* 0x008f24000c1e1900 */
[----:B----4-:R-:W-:-:S05]  /*0440*/  IMAD.IADD R17, R2, 0x1, R17 ;  /* 0x0000000102117824 */ /* 0x010fca00078e0211 */
[----:B------:R3:W-:Y:S04]  /*0450*/  STG.E desc[UR4][R8.64], R17 ;  /* 0x0000001108007986 */ /* 0x0007e8000c101904 */
[----:B------:R-:W4:Y:S04]  /*0460*/  LDG.E R2, desc[UR4][R4.64] ;  /* 0x0000000404027981 */ /* 0x000f28000c1e1900 */
[----:B0-----:R-:W4:Y:S02]  /*0470*/  LDG.E R11, desc[UR4][R6.64] ;  /* 0x00000004060b7981 */ /* 0x001f24000c1e1900 */
[----:B----4-:R-:W-:-:S05]  /*0480*/  IMAD.IADD R11, R2, 0x1, R11 ;  /* 0x00000001020b7824 */ /* 0x010fca00078e020b */
[----:B------:R0:W-:Y:S04]  /*0490*/  STG.E desc[UR4][R8.64], R11 ;  /* 0x0000000b08007986 */ /* 0x0001e8000c101904 */
[----:B------:R-:W4:Y:S04]  /*04a0*/  LDG.E R2, desc[UR4][R4.64] ;  /* 0x0000000404027981 */ /* 0x000f28000c1e1900 */
[----:B-1----:R-:W4:Y:S02]  /*04b0*/  LDG.E R13, desc[UR4][R6.64] ;  /* 0x00000004060d7981 */ /* 0x002f24000c1e1900 */
[----:B----4-:R-:W-:-:S05]  /*04c0*/  IADD3 R13, PT, PT, R2, R13, RZ ;  /* 0x0000000d020d7210 */ /* 0x010fca0007ffe0ff */
[----:B------:R0:W-:Y:S04]  /*04d0*/  STG.E desc[UR4][R8.64], R13 ;  /* 0x0000000d08007986 */ /* 0x0001e8000c101904 */
[----:B------:R-:W4:Y:S04]  /*04e0*/  LDG.E R2, desc[UR4][R4.64] ;  /* 0x0000000404027981 */ /* 0x000f28000c1e1900 */
[----:B--2---:R-:W4:Y:S01]  /*04f0*/  LDG.E R15, desc[UR4][R6.64] ;  /* 0x00000004060f7981 */ /* 0x004f22000c1e1900 */
[----:B------:R-:W-:Y:S01]  /*0500*/  IADD3 R0, PT, PT, R0, 0x10, RZ ;  /* 0x0000001000007810 */ /* 0x000fe20007ffe0ff */
[----:B----4-:R-:W-:-:S05]  /*0510*/  IMAD.IADD R15, R2, 0x1, R15 ;  /* 0x00000001020f7824 */ /* 0x010fca00078e020f */
[----:B------:R0:W-:Y:S04]  /*0520*/  STG.E desc[UR4][R8.64], R15 ;  /* 0x0000000f08007986 */ /* 0x0001e8000c101904 */
[----:B------:R-:W2:Y:S04]  /*0530*/  LDG.E R2, desc[UR4][R4.64] ;  /* 0x0000000404027981 */ /* 0x000ea8000c1e1900 */
[----:B---3--:R-:W2:Y:S01]  /*0540*/  LDG.E R17, desc[UR4][R6.64] ;  /* 0x0000000406117981 */ /* 0x008ea2000c1e1900 */
[----:B------:R-:W-:Y:S01]  /*0550*/  ISETP.NE.AND P1, PT, R0, RZ, PT ;  /* 0x000000ff0000720c */ /* 0x000fe20003f25270 */
[----:B--2---:R-:W-:-:S05]  /*0560*/  IMAD.IADD R17, R2, 0x1, R17 ;  /* 0x0000000102117824 */ /* 0x004fca00078e0211 */
[----:B------:R0:W-:Y:S07]  /*0570*/  STG.E desc[UR4][R8.64], R17 ;  /* 0x0000001108007986 */ /* 0x0001ee000c101904 */
[----:B------:R-:W-:Y:S05]  /*0580*/  @P1 BRA `(.L_x_7) ;  /* 0xfffffff800f41947 */ /* 0x000fea000383ffff */
.L_x_6:
[----:B------:R-:W-:Y:S05]  /*0590*/  @!P0 EXIT ;  /* 0x000000000000894d */ /* 0x000fea0003800000 */
[----:B------:R-:W-:Y:S02]  /*05a0*/  ISETP.GE.U32.AND P0, PT, R10, 0x8, PT ;  /* 0x000000080a00780c */ /* 0x000fe40003f06070 */
[----:B------:R-:W-:-:S04]  /*05b0*/  LOP3.LUT R2, R3, 0x7, RZ, 0xc0, !PT ;  /* 0x0000000703027812 */ /* 0x000fc800078ec0ff */
[----:B------:R-:W-:-:S07]  /*05c0*/  ISETP.NE.AND P1, PT, R2, RZ, PT ;  /* 0x000000ff0200720c */ /* 0x000fce0003f25270 */
[----:B------:R-:W-:Y:S06]  /*05d0*/  @!P0 BRA `(.L_x_8) ;  /* 0x0000000000808947 */ /* 0x000fec0003800000 */
[----:B------:R-:W2:Y:S04]  /*05e0*/  LDG.E R0, desc[UR4][R4.64] ;  /* 0x0000000404007981 */ /* 0x000ea8000c1e1900 */
[----:B0-----:R-:W2:Y:S02]  /*05f0*/  LDG.E R11, desc[UR4][R6.64] ;  /* 0x00000004060b7981 */ /* 0x001ea4000c1e1900 */
[----:B--2---:R-:W-:-:S05]  /*0600*/  IMAD.IADD R11, R0, 0x1, R11 ;  /* 0x00000001000b7824 */ /* 0x004fca00078e020b */
[----:B------:R0:W-:Y:S04]  /*0610*/  STG.E desc[UR4][R8.64], R11 ;  /* 0x0000000b08007986 */ /* 0x0001e8000c101904 */
[----:B------:R-:W2:Y:S04]  /*0620*/  LDG.E R0, desc[UR4][R4.64] ;  /* 0x0000000404007981 */ /* 0x000ea8000c1e1900 */
[----:B------:R-:W2:Y:S02]  /*0630*/  LDG.E R13, desc[UR4][R6.64] ;  /* 0x00000004060d7981 */ /* 0x000ea4000c1e1900 */
[----:B--2---:R-:W-:-:S05]  /*0640*/  IMAD.IADD R13, R0, 0x1, R13 ;  /* 0x00000001000d7824 */ /* 0x004fca00078e020d */
[----:B------:R1:W-:Y:S04]  /*0650*/  STG.E desc[UR4][R8.64], R13 ;  /* 0x0000000d08007986 */ /* 0x0003e8000c101904 */
[----:B------:R-:W2:Y:S04]  /*0660*/  LDG.E R0, desc[UR4][R4.64] ;  /* 0x0000000404007981 */ /* 0x000ea8000c1e1900 */
[----:B------:R-:W2:Y:S02]  /*0670*/  LDG.E R15, desc[UR4][R6.64] ;  /* 0x00000004060f7981 */ /* 0x000ea4000c1e1900 */
[----:B--2---:R-:W-:-:S05]  /*0680*/  IADD3 R15, PT, PT, R0, R15, RZ ;  /* 0x0000000f000f7210 */ /* 0x004fca0007ffe0ff */
        /* <DEDUP_REMOVED lines=9> */
[----:B------:R-:W5:Y:S04]  /*0720*/  LDG.E R0, desc[UR4][R4.64] ;  /* 0x0000000404007981 */ /* 0x000f68000c1e1900 */
[----:B-1----:R-:W5:Y:S02]  /*0730*/  LDG.E R13, desc[UR4][R6.64] ;  /* 0x00000004060d7981 */ /* 0x002f64000c1e1900 */
[----:B-----5:R-:W-:-:S05]  /*0740*/  IMAD.IADD R13, R0, 0x1, R13 ;  /* 0x00000001000d7824 */ /* 0x020fca00078e020d */
[----:B------:R4:W-:Y:S04]  /*0750*/  STG.E desc[UR4][R8.64], R13 ;  /* 0x0000000d08007986 */ /* 0x0009e8000c101904 */
[----:B------:R-:W5:Y:S04]  /*0760*/  LDG.E R0, desc[UR4][R4.64] ;  /* 0x0000000404007981 */ /* 0x000f68000c1e1900 */
[----:B--2---:R-:W5:Y:S02]  /*0770*/  LDG.E R15, desc[UR4][R6.64] ;  /* 0x00000004060f7981 */ /* 0x004f64000c1e1900 */
[----:B-----5:R-:W-:-:S05]  /*0780*/  IADD3 R15, PT, PT, R0, R15, RZ ;  /* 0x0000000f000f7210 */ /* 0x020fca0007ffe0ff */
[----:B------:R4:W-:Y:S04]  /*0790*/  STG.E desc[UR4][R8.64], R15 ;  /* 0x0000000f08007986 */ /* 0x0009e8000c101904 */
[----:B------:R-:W2:Y:S04]  /*07a0*/  LDG.E R0, desc[UR4][R4.64] ;  /* 0x0000000404007981 */ /* 0x000ea8000c1e1900 */
[----:B---3--:R-:W2:Y:S02]  /*07b0*/  LDG.E R17, desc[UR4][R6.64] ;  /* 0x0000000406117981 */ /* 0x008ea4000c1e1900 */
[----:B--2---:R-:W-:-:S05]  /*07c0*/  IMAD.IADD R17, R0, 0x1, R17 ;  /* 0x0000000100117824 */ /* 0x004fca00078e0211 */
[----:B------:R4:W-:Y:S02]  /*07d0*/  STG.E desc[UR4][R8.64], R17 ;  /* 0x0000001108007986 */ /* 0x0009e4000c101904 */
.L_x_8:
[----:B------:R-:W-:Y:S05]  /*07e0*/  @!P1 EXIT ;  /* 0x000000000000994d */ /* 0x000fea0003800000 */
[----:B------:R-:W-:Y:S02]  /*07f0*/  ISETP.GE.U32.AND P0, PT, R2, 0x4, PT ;  /* 0x000000040200780c */ /* 0x000fe40003f06070 */
[----:B------:R-:W-:-:S04]  /*0800*/  LOP3.LUT R3, R3, 0x3, RZ, 0xc0, !PT ;  /* 0x0000000303037812 */ /* 0x000fc800078ec0ff */
[----:B------:R-:W-:-:S07]  /*0810*/  ISETP.NE.AND P1, PT, R3, RZ, PT ;  /* 0x000000ff0300720c */ /* 0x000fce0003f25270 */
[----:B------:R-:W-:Y:S06]  /*0820*/  @!P0 BRA `(.L_x_9) ;  /* 0x0000000000408947 */ /* 0x000fec0003800000 */
[----:B------:R-:W2:Y:S04]  /*0830*/  LDG.E R0, desc[UR4][R4.64] ;  /* 0x0000000404007981 */ /* 0x000ea8000c1e1900 */
[----:B0---4-:R-:W2:Y:S02]  /*0840*/  LDG.E R11, desc[UR4][R6.64] ;  /* 0x00000004060b7981 */ /* 0x011ea4000c1e1900 */
[----:B--2---:R-:W-:-:S05]  /*0850*/  IADD3 R11, PT, PT, R0, R11, RZ ;  /* 0x0000000b000b7210 */ /* 0x004fca0007ffe0ff */
        /* <DEDUP_REMOVED lines=12> */
[----:B------:R1:W-:Y:S02]  /*0920*/  STG.E desc[UR4][R8.64], R17 ;  /* 0x0000001108007986 */ /* 0x0003e4000c101904 */
.L_x_9:
[----:B------:R-:W-:Y:S05]  /*0930*/  @!P1 EXIT ;  /* 0x000000000000994d */ /* 0x000fea0003800000 */
[----:B------:R-:W-:-:S07]  /*0940*/  IADD3 R3, PT, PT, -R3, RZ, RZ ;  /* 0x000000ff03037210 */ /* 0x000fce0007ffe1ff */
.L_x_10:
[----:B--2---:R-:W2:Y:S04]  /*0950*/  LDG.E R0, desc[UR4][R4.64] ;  /* 0x0000000404007981 */ /* 0x004ea8000c1e1900 */
[----:B01--4-:R-:W2:Y:S01]  /*0960*/  LDG.E R11, desc[UR4][R6.64] ;  /* 0x00000004060b7981 */ /* 0x013ea2000c1e1900 */
[----:B------:R-:W-:-:S04]  /*0970*/  IADD3 R3, PT, PT, R3, 0x1, RZ ;  /* 0x0000000103037810 */ /* 0x000fc80007ffe0ff */
[----:B------:R-:W-:Y:S01]  /*0980*/  ISETP.NE.AND P0, PT, R3, RZ, PT ;  /* 0x000000ff0300720c */ /* 0x000fe20003f05270 */
[----:B--2---:R-:W-:-:S05]  /*0990*/  IMAD.IADD R11, R0, 0x1, R11 ;  /* 0x00000001000b7824 */ /* 0x004fca00078e020b */
[----:B------:R2:W-:Y:S07]  /*09a0*/  STG.E desc[UR4][R8.64], R11 ;  /* 0x0000000b08007986 */ /* 0x0005ee000c101904 */
[----:B------:R-:W-:Y:S05]  /*09b0*/  @P0 BRA `(.L_x_10) ;  /* 0xfffffffc00e40947 */ /* 0x000fea000383ffff */
[----:B------:R-:W-:Y:S05]  /*09c0*/  EXIT ;  /* 0x000000000000794d */ /* 0x000fea0003800000 */
.L_x_11:
        /* <DEDUP_REMOVED lines=11> */
.L_x_19:


//--------------------- .text._Z9vectorAddIfEvPKT_S2_PS0_ii --------------------------
	.section	.text._Z9vectorAddIfEvPKT_S2_PS0_ii,"ax",@progbits
	.align	128
        .global         _Z9vectorAddIfEvPKT_S2_PS0_ii
        .type           _Z9vectorAddIfEvPKT_S2_PS0_ii,@function
        .size           _Z9vectorAddIfEvPKT_S2_PS0_ii,(.L_x_20 - _Z9vectorAddIfEvPKT_S2_PS0_ii)
        .other          _Z9vectorAddIfEvPKT_S2_PS0_ii,@"STO_CUDA_ENTRY STV_DEFAULT"
_Z9vectorAddIfEvPKT_S2_PS0_ii:
.text._Z9vectorAddIfEvPKT_S2_PS0_ii:
        /* <DEDUP_REMOVED lines=20> */
[----:B------:R-:W-:-:S04]  /*0140*/  LOP3.LUT R0, R3, 0x7ffffff0, RZ, 0xc0, !PT ;  /* 0x7ffffff003007812 */ /* 0x000fc800078ec0ff */
[----:B------:R-:W-:-:S07]  /*0150*/  IADD3 R0, PT, PT, -R0, RZ, RZ ;  /* 0x000000ff00007210 */ /* 0x000fce0007ffe1ff */
.L_x_13:
[----:B------:R-:W2:Y:S04]  /*0160*/  LDG.E R2, desc[UR4][R4.64] ;  /* 0x0000000404027981 */ /* 0x000ea8000c1e1900 */
[----:B0-----:R-:W2:Y:S02]  /*0170*/  LDG.E R11, desc[UR4][R6.64] ;  /* 0x00000004060b7981 */ /* 0x001ea4000c1e1900 */
[----:B--2---:R-:W-:-:S05]  /*0180*/  FADD R11, R2, R11 ;  /* 0x0000000b020b7221 */ /* 0x004fca0000000000 */
[----:B------:R0:W-:Y:S04]  /*0190*/  STG.E desc[UR4][R8.64], R11 ;  /* 0x0000000b08007986 */ /* 0x0001e8000c101904 */
[----:B------:R-:W2:Y:S04]  /*01a0*/  LDG.E R2, desc[UR4][R4.64] ;  /* 0x0000000404027981 */ /* 0x000ea8000c1e1900 */
[----:B------:R-:W2:Y:S02]  /*01b0*/  LDG.E R13, desc[UR4][R6.64] ;  /* 0x00000004060d7981 */ /* 0x000ea4000c1e1900 */
[----:B--2---:R-:W-:-:S05]  /*01c0*/  FADD R13, R2, R13 ;  /* 0x0000000d020d7221 */ /* 0x004fca0000000000 */
[----:B------:R1:W-:Y:S04]  /*01d0*/  STG.E desc[UR4][R8.64], R13 ;  /* 0x0000000d08007986 */ /* 0x0003e8000c101904 */
[----:B------:R-:W2:Y:S04]  /*01e0*/  LDG.E R2, desc[UR4][R4.64] ;  /* 0x0000000404027981 */ /* 0x000ea8000c1e1900 */
[----:B------:R-:W2:Y:S02]  /*01f0*/  LDG.E R15, desc[UR4][R6.64] ;  /* 0x00000004060f7981 */ /* 0x000ea4000c1e1900 */
[----:B--2---:R-:W-:-:S05]  /*0200*/  FADD R15, R2, R15 ;  /* 0x0000000f020f7221 */ /* 0x004fca0000000000 */
[----:B------:R2:W-:Y:S04]  /*0210*/  STG.E desc[UR4][R8.64], R15 ;  /* 0x0000000f08007986 */ /* 0x0005e8000c101904 */
[----:B------:R-:W3:Y:S04]  /*0220*/  LDG.E R2, desc[UR4][R4.64] ;  /* 0x0000000404027981 */ /* 0x000ee8000c1e1900 */
[----:B------:R-:W3:Y:S02]  /*0230*/  LDG.E R17, desc[UR4][R6.64] ;  /* 0x0000000406117981 */ /* 0x000ee4000c1e1900 */
[----:B---3--:R-:W-:-:S05]  /*0240*/  FADD R17, R2, R17 ;  /* 0x0000001102117221 */ /* 0x008fca0000000000 */
[----:B------:R3:W-:Y:S04]  /*0250*/  STG.E desc[UR4][R8.64], R17 ;  /* 0x0000001108007986 */ /* 0x0007e8000c101904 */
[----:B------:R-:W4:Y:S04]  /*0260*/  LDG.E R2, desc[UR4][R4.64] ;  /* 0x0000000404027981 */ /* 0x000f28000c1e1900 */
[----:B0-----:R-:W4:Y:S02]  /*0270*/  LDG.E R11, desc[UR4][R6.64] ;  /* 0x00000004060b7981 */ /* 0x001f24000c1e1900 */
[----:B----4-:R-:W-:-:S05]  /*0280*/  FADD R11, R2, R11 ;  /* 0x0000000b020b7221 */ /* 0x010fca0000000000 */
[----:B------:R0:W-:Y:S04]  /*0290*/  STG.E desc[UR4][R8.64], R11 ;  /* 0x0000000b08007986 */ /* 0x0001e8000c101904 */
[----:B------:R-:W4:Y:S04]  /*02a0*/  LDG.E R2, desc[UR4][R4.64] ;  /* 0x0000000404027981 */ /* 0x000f28000c1e1900 */
[----:B-1----:R-:W4:Y:S02]  /*02b0*/  LDG.E R13, desc[UR4][R6.64] ;  /* 0x00000004060d7981 */ /* 0x002f24000c1e1900 */
[----:B----4-:R-:W-:-:S05]  /*02c0*/  FADD R13, R2, R13 ;  /* 0x0000000d020d7221 */ /* 0x010fca0000000000 */
[----:B------:R1:W-:Y:S04]  /*02d0*/  STG.E desc[UR4][R8.64], R13 ;  /* 0x0000000d08007986 */ /* 0x0003e8000c101904 */
[----:B------:R-:W4:Y:S04]  /*02e0*/  LDG.E R2, desc[UR4][R4.64] ;  /* 0x0000000404027981 */ /* 0x000f28000c1e1900 */
[----:B--2---:R-:W4:Y:S02]  /*02f0*/  LDG.E R15, desc[UR4][R6.64] ;  /* 0x00000004060f7981 */ /* 0x004f24000c1e1900 */
[----:B----4-:R-:W-:-:S05]  /*0300*/  FADD R15, R2, R15 ;  /* 0x0000000f020f7221 */ /* 0x010fca0000000000 */
[----:B------:R2:W-:Y:S04]  /*0310*/  STG.E desc[UR4][R8.64], R15 ;  /* 0x0000000f08007986 */ /* 0x0005e8000c101904 */
[----:B------:R-:W4:Y:S04]  /*0320*/  LDG.E R2, desc[UR4][R4.64] ;  /* 0x0000000404027981 */ /* 0x000f28000c1e1900 */
[----:B---3--:R-:W4:Y:S02]  /*0330*/  LDG.E R17, desc[UR4][R6.64] ;  /* 0x0000000406117981 */ /* 0x008f24000c1e1900 */
[----:B----4-:R-:W-:-:S05]  /*0340*/  FADD R17, R2, R17 ;  /* 0x0000001102117221 */ /* 0x010fca0000000000 */
        /* <DEDUP_REMOVED lines=26> */
[----:B--2---:R-:W4:Y:S01]  /*04f0*/  LDG.E R15, desc[UR4][R6.64] ;  /* 0x00000004060f7981 */ /* 0x004f22000c1e1900 */
[----:B------:R-:W-:Y:S01]  /*0500*/  IADD3 R0, PT, PT, R0, 0x10, RZ ;  /* 0x0000001000007810 */ /* 0x000fe20007ffe0ff */
[----:B----4-:R-:W-:-:S05]  /*0510*/  FADD R15, R2, R15 ;  /* 0x0000000f020f7221 */ /* 0x010fca0000000000 */
[----:B------:R0:W-:Y:S04]  /*0520*/  STG.E desc[UR4][R8.64], R15 ;  /* 0x0000000f08007986 */ /* 0x0001e8000c101904 */
[----:B------:R-:W2:Y:S04]  /*0530*/  LDG.E R2, desc[UR4][R4.64] ;  /* 0x0000000404027981 */ /* 0x000ea8000c1e1900 */
[----:B---3--:R-:W2:Y:S01]  /*0540*/  LDG.E R17, desc[UR4][R6.64] ;  /* 0x0000000406117981 */ /* 0x008ea2000c1e1900 */
[----:B------:R-:W-:Y:S01]  /*0550*/  ISETP.NE.AND P1, PT, R0, RZ, PT ;  /* 0x000000ff0000720c */ /* 0x000fe20003f25270 */
[----:B--2---:R-:W-:-:S05]  /*0560*/  FADD R17, R2, R17 ;  /* 0x0000001102117221 */ /* 0x004fca0000000000 */
[----:B------:R0:W-:Y:S07]  /*0570*/  STG.E desc[UR4][R8.64], R17 ;  /* 0x0000001108007986 */ /* 0x0001ee000c101904 */
[----:B------:R-:W-:Y:S05]  /*0580*/  @P1 BRA `(.L_x_13) ;  /* 0xfffffff800f41947 */ /* 0x000fea000383ffff */
.L_x_12:
[----:B------:R-:W-:Y:S05]  /*0590*/  @!P0 EXIT ;  /* 0x000000000000894d */ /* 0x000fea0003800000 */
[----:B------:R-:W-:Y:S02]  /*05a0*/  ISETP.GE.U32.AND P0, PT, R10, 0x8, PT ;  /* 0x000000080a00780c */ /* 0x000fe40003f06070 */
[----:B------:R-:W-:-:S04]  /*05b0*/  LOP3.LUT R2, R3, 0x7, RZ, 0xc0, !PT ;  /* 0x0000000703027812 */ /* 0x000fc800078ec0ff */
[----:B------:R-:W-:-:S07]  /*05c0*/  ISETP.NE.AND P1, PT, R2, RZ, PT ;  /* 0x000000ff0200720c */ /* 0x000fce0003f25270 */
[----:B------:R-:W-:Y:S06]  /*05d0*/  @!P0 BRA `(.L_x_14) ;  /* 0x0000000000808947 */ /* 0x000fec0003800000 */
        /* <DEDUP_REMOVED lines=20> */
[----:B------:R-:W5:Y:S04]  /*0720*/  LDG.E R0, desc[UR4][R4.64] ;  /* 0x0000000404007981 */ /* 0x000f68000c1e1900 */
[----:B-1----:R-:W5:Y:S02]  /*0730*/  LDG.E R13, desc[UR4][R6.64] ;  /* 0x00000004060d7981 */ /* 0x002f64000c1e1900 */
[----:B-----5:R-:W-:-:S05]  /*0740*/  FADD R13, R0, R13 ;  /* 0x0000000d000d7221 */ /* 0x020fca0000000000 */
[----:B------:R4:W-:Y:S04]  /*0750*/  STG.E desc[UR4][R8.64], R13 ;  /* 0x0000000d08007986 */ /* 0x0009e8000c101904 */
[----:B------:R-:W5:Y:S04]  /*0760*/  LDG.E R0, desc[UR4][R4.64] ;  /* 0x0000000404007981 */ /* 0x000f68000c1e1900 */
[----:B--2---:R-:W5:Y:S02]  /*0770*/  LDG.E R15, desc[UR4][R6.64] ;  /* 0x00000004060f7981 */ /* 0x004f64000c1e1900 */
[----:B-----5:R-:W-:-:S05]  /*0780*/  FADD R15, R0, R15 ;  /* 0x0000000f000f7221 */ /* 0x020fca0000000000 */
[----:B------:R4:W-:Y:S04]  /*0790*/  STG.E desc[UR4][R8.64], R15 ;  /* 0x0000000f08007986 */ /* 0x0009e8000c101904 */
[----:B------:R-:W2:Y:S04]  /*07a0*/  LDG.E R0, desc[UR4][R4.64] ;  /* 0x0000000404007981 */ /* 0x000ea8000c1e1900 */
[----:B---3--:R-:W2:Y:S02]  /*07b0*/  LDG.E R17, desc[UR4][R6.64] ;  /* 0x0000000406117981 */ /* 0x008ea4000c1e1900 */
[----:B--2---:R-:W-:-:S05]  /*07c0*/  FADD R17, R0, R17 ;  /* 0x0000001100117221 */ /* 0x004fca0000000000 */
[----:B------:R4:W-:Y:S02]  /*07d0*/  STG.E desc[UR4][R8.64], R17 ;  /* 0x0000001108007986 */ /* 0x0009e4000c101904 */
.L_x_14:
[----:B------:R-:W-:Y:S05]  /*07e0*/  @!P1 EXIT ;  /* 0x000000000000994d */ /* 0x000fea0003800000 */
[----:B------:R-:W-:Y:S02]  /*07f0*/  ISETP.GE.U32.AND P0, PT, R2, 0x4, PT ;  /* 0x000000040200780c */ /* 0x000fe40003f06070 */
[----:B------:R-:W-:-:S04]  /*0800*/  LOP3.LUT R3, R3, 0x3, RZ, 0xc0, !PT ;  /* 0x0000000303037812 */ /* 0x000fc800078ec0ff */
[----:B------:R-:W-:-:S07]  /*0810*/  ISETP.NE.AND P1, PT, R3, RZ, PT ;  /* 0x000000ff0300720c */ /* 0x000fce0003f25270 */
[----:B------:R-:W-:Y:S06]  /*0820*/  @!P0 BRA `(.L_x_15) ;  /* 0x0000000000408947 */ /* 0x000fec0003800000 */
[----:B------:R-:W2:Y:S04]  /*0830*/  LDG.E R0, desc[UR4][R4.64] ;  /* 0x0000000404007981 */ /* 0x000ea8000c1e1900 */
[----:B0---4-:R-:W2:Y:S02]  /*0840*/  LDG.E R11, desc[UR4][R6.64] ;  /* 0x00000004060b7981 */ /* 0x011ea4000c1e1900 */
        /* <DEDUP_REMOVED lines=13> */
[----:B------:R1:W-:Y:S02]  /*0920*/  STG.E desc[UR4][R8.64], R17 ;  /* 0x0000001108007986 */ /* 0x0003e4000c101904 */
.L_x_15:
[----:B------:R-:W-:Y:S05]  /*0930*/  @!P1 EXIT ;  /* 0x000000000000994d */ /* 0x000fea0003800000 */
[----:B------:R-:W-:-:S07]  /*0940*/  IADD3 R3, PT, PT, -R3, RZ, RZ ;  /* 0x000000ff03037210 */ /* 0x000fce0007ffe1ff */
.L_x_16:
[----:B--2---:R-:W2:Y:S04]  /*0950*/  LDG.E R0, desc[UR4][R4.64] ;  /* 0x0000000404007981 */ /* 0x004ea8000c1e1900 */
[----:B01--4-:R-:W2:Y:S01]  /*0960*/  LDG.E R11, desc[UR4][R6.64] ;  /* 0x00000004060b7981 */ /* 0x013ea2000c1e1900 */
[----:B------:R-:W-:-:S04]  /*0970*/  IADD3 R3, PT, PT, R3, 0x1, RZ ;  /* 0x0000000103037810 */ /* 0x000fc80007ffe0ff */
[----:B------:R-:W-:Y:S01]  /*0980*/  ISETP.NE.AND P0, PT, R3, RZ, PT ;  /* 0x000000ff0300720c */ /* 0x000fe20003f05270 */
[----:B--2---:R-:W-:-:S05]  /*0990*/  FADD R11, R0, R11 ;  /* 0x0000000b000b7221 */ /* 0x004fca0000000000 */
[----:B------:R2:W-:Y:S07]  /*09a0*/  STG.E desc[UR4][R8.64], R11 ;  /* 0x0000000b08007986 */ /* 0x0005ee000c101904 */
[----:B------:R-:W-:Y:S05]  /*09b0*/  @P0 BRA `(.L_x_16) ;  /* 0xfffffffc00e40947 */ /* 0x000fea000383ffff */
[----:B------:R-:W-:Y:S05]  /*09c0*/  EXIT ;  /* 0x000000000000794d */ /* 0x000fea0003800000 */
.L_x_17:
        /* <DEDUP_REMOVED lines=11> */
.L_x_20:


//--------------------- .nv.shared.reserved.0     --------------------------
	.section	.nv.shared.reserved.0,"aw",@nobits
	.weak		__nv_reservedSMEM_offset_0_alias
	.size		__nv_reservedSMEM_offset_0_alias, 0, 64
	.other		__nv_reservedSMEM_offset_0_alias,@"STO_CUDA_RESERVED_SHARED STV_DEFAULT"
__nv_reservedSMEM_offset_0_alias:
	.zero		0
	.zero		64


//--------------------- .nv.constant0._Z9vectorAddIdEvPKT_S2_PS0_ii --------------------------
	.section	.nv.constant0._Z9vectorAddIdEvPKT_S2_PS0_ii,"a",@progbits
	.sectionflags	@""
	.align	4
.nv.constant0._Z9vectorAddIdEvPKT_S2_PS0_ii:
	.zero		928


//--------------------- .nv.constant0._Z9vectorAddIiEvPKT_S2_PS0_ii --------------------------
	.section	.nv.constant0._Z9vectorAddIiEvPKT_S2_PS0_ii,"a",@progbits
	.sectionflags	@""
	.align	4
.nv.constant0._Z9vectorAddIiEvPKT_S2_PS0_ii:
	.zero		928


//--------------------- .nv.constant0._Z9vectorAddIfEvPKT_S2_PS0_ii --------------------------
	.section	.nv.constant0._Z9vectorAddIfEvPKT_S2_PS0_ii,"a",@progbits
	.sectionflags	@""
	.align	4
.nv.constant0._Z9vectorAddIfEvPKT_S2_PS0_ii:
	.zero		928


//--------------------- SYMBOLS --------------------------

	.type		.nv.reservedSmem.offset0,@object
	.size		.nv.reservedSmem.offset0,0x4
